//
// Generated by NVIDIA NVVM Compiler
//
// Compiler Build ID: CL-36424714
// Cuda compilation tools, release 13.0, V13.0.88
// Based on NVVM 20.0.0
//

.version 9.0
.target sm_100
.address_size 64

	// .globl	_Z15AggreKeral_leftPPPfS1_ii

.visible .entry _Z15AggreKeral_leftPPPfS1_ii(
	.param .u64 .ptr .align 1 _Z15AggreKeral_leftPPPfS1_ii_param_0,
	.param .u64 .ptr .align 1 _Z15AggreKeral_leftPPPfS1_ii_param_1,
	.param .u32 _Z15AggreKeral_leftPPPfS1_ii_param_2,
	.param .u32 _Z15AggreKeral_leftPPPfS1_ii_param_3
)
{
	.reg .pred 	%p<51>;
	.reg .b32 	%r<66>;
	.reg .b32 	%f<126>;
	.reg .b64 	%rd<142>;

	ld.param.u64 	%rd35, [_Z15AggreKeral_leftPPPfS1_ii_param_0];
	ld.param.u64 	%rd36, [_Z15AggreKeral_leftPPPfS1_ii_param_1];
	ld.param.u32 	%r21, [_Z15AggreKeral_leftPPPfS1_ii_param_2];
	ld.param.u32 	%r22, [_Z15AggreKeral_leftPPPfS1_ii_param_3];
	cvta.to.global.u64 	%rd37, %rd36;
	cvta.to.global.u64 	%rd38, %rd35;
	mov.u32 	%r23, %tid.x;
	mul.wide.u32 	%rd39, %r23, 8;
	add.s64 	%rd1, %rd38, %rd39;
	ld.global.u64 	%rd40, [%rd1+224];
	ld.u64 	%rd41, [%rd40];
	add.s64 	%rd2, %rd37, %rd39;
	ld.global.u64 	%rd42, [%rd2+224];
	st.u64 	[%rd42], %rd41;
	bar.sync 	0;
	min.s32 	%r24, %r21, %r22;
	setp.lt.s32 	%p1, %r24, 2;
	@%p1 bra 	$L__BB0_38;
	ld.param.u32 	%r48, [_Z15AggreKeral_leftPPPfS1_ii_param_3];
	add.s32 	%r26, %r48, 3;
	and.b32  	%r27, %r26, 3;
	add.s32 	%r1, %r27, -1;
	and.b32  	%r2, %r26, 1;
	mov.b32 	%r57, 1;
$L__BB0_2:
	ld.param.u32 	%r49, [_Z15AggreKeral_leftPPPfS1_ii_param_3];
	add.s32 	%r29, %r49, -2;
	setp.lt.u32 	%p2, %r29, 7;
	ld.global.u64 	%rd43, [%rd2+224];
	mul.wide.u32 	%rd44, %r57, 8;
	add.s64 	%rd45, %rd43, %rd44;
	ld.u64 	%rd3, [%rd45+-8];
	ld.f32 	%f112, [%rd3];
	mov.b32 	%r64, 1;
	@%p2 bra 	$L__BB0_20;
	ld.param.u32 	%r50, [_Z15AggreKeral_leftPPPfS1_ii_param_3];
	add.s32 	%r31, %r50, -1;
	and.b32  	%r32, %r31, -8;
	neg.s32 	%r59, %r32;
	mov.b32 	%r58, 0;
	mov.b64 	%rd141, 0;
	mov.u64 	%rd140, %rd3;
$L__BB0_4:
	.pragma "nounroll";
	ld.f32 	%f29, [%rd140+4];
	setp.geu.f32 	%p3, %f29, %f112;
	@%p3 bra 	$L__BB0_6;
	add.s64 	%rd47, %rd3, %rd141;
	ld.f32 	%f112, [%rd47+4];
$L__BB0_6:
	ld.f32 	%f30, [%rd140+8];
	setp.geu.f32 	%p4, %f30, %f112;
	@%p4 bra 	$L__BB0_8;
	add.s64 	%rd48, %rd3, %rd141;
	ld.f32 	%f112, [%rd48+8];
$L__BB0_8:
	ld.f32 	%f31, [%rd140+12];
	setp.geu.f32 	%p5, %f31, %f112;
	@%p5 bra 	$L__BB0_10;
	add.s64 	%rd49, %rd3, %rd141;
	ld.f32 	%f112, [%rd49+12];
$L__BB0_10:
	ld.f32 	%f32, [%rd140+16];
	setp.geu.f32 	%p6, %f32, %f112;
	@%p6 bra 	$L__BB0_12;
	add.s64 	%rd50, %rd3, %rd141;
	ld.f32 	%f112, [%rd50+16];
$L__BB0_12:
	ld.f32 	%f33, [%rd140+20];
	setp.geu.f32 	%p7, %f33, %f112;
	@%p7 bra 	$L__BB0_14;
	add.s64 	%rd51, %rd3, %rd141;
	ld.f32 	%f112, [%rd51+20];
$L__BB0_14:
	ld.f32 	%f34, [%rd140+24];
	setp.geu.f32 	%p8, %f34, %f112;
	@%p8 bra 	$L__BB0_16;
	add.s64 	%rd52, %rd3, %rd141;
	ld.f32 	%f112, [%rd52+24];
$L__BB0_16:
	ld.f32 	%f15, [%rd140+28];
	setp.geu.f32 	%p9, %f15, %f112;
	@%p9 bra 	$L__BB0_18;
	mov.f32 	%f112, %f15;
$L__BB0_18:
	add.s64 	%rd33, %rd140, 32;
	ld.f32 	%f35, [%rd140+32];
	setp.lt.f32 	%p10, %f35, %f112;
	selp.f32 	%f112, %f35, %f112, %p10;
	add.s32 	%r59, %r59, 8;
	add.s32 	%r58, %r58, 8;
	add.s64 	%rd141, %rd141, 32;
	setp.eq.s32 	%p11, %r59, 0;
	mov.u64 	%rd140, %rd33;
	@%p11 bra 	$L__BB0_19;
	bra.uni 	$L__BB0_4;
$L__BB0_19:
	add.s32 	%r64, %r58, 1;
$L__BB0_20:
	ld.param.u32 	%r51, [_Z15AggreKeral_leftPPPfS1_ii_param_3];
	add.s32 	%r33, %r51, -1;
	and.b32  	%r34, %r33, 7;
	setp.eq.s32 	%p12, %r34, 0;
	@%p12 bra 	$L__BB0_29;
	ld.param.u32 	%r52, [_Z15AggreKeral_leftPPPfS1_ii_param_3];
	add.s32 	%r35, %r52, -1;
	and.b32  	%r36, %r35, 7;
	add.s32 	%r37, %r36, -1;
	setp.lt.u32 	%p13, %r37, 3;
	@%p13 bra 	$L__BB0_23;
	mul.wide.u32 	%rd53, %r64, 4;
	add.s64 	%rd54, %rd3, %rd53;
	ld.f32 	%f37, [%rd54];
	setp.lt.f32 	%p14, %f37, %f112;
	selp.f32 	%f38, %f37, %f112, %p14;
	ld.f32 	%f39, [%rd54+4];
	setp.lt.f32 	%p15, %f39, %f38;
	selp.f32 	%f40, %f39, %f38, %p15;
	ld.f32 	%f41, [%rd54+8];
	setp.lt.f32 	%p16, %f41, %f40;
	selp.f32 	%f42, %f41, %f40, %p16;
	ld.f32 	%f43, [%rd54+12];
	setp.lt.f32 	%p17, %f43, %f42;
	selp.f32 	%f112, %f43, %f42, %p17;
	add.s32 	%r64, %r64, 4;
$L__BB0_23:
	ld.param.u32 	%r53, [_Z15AggreKeral_leftPPPfS1_ii_param_3];
	add.s32 	%r38, %r53, -1;
	and.b32  	%r39, %r38, 3;
	setp.eq.s32 	%p18, %r39, 0;
	@%p18 bra 	$L__BB0_29;
	setp.eq.s32 	%p19, %r1, 0;
	@%p19 bra 	$L__BB0_26;
	mul.wide.u32 	%rd55, %r64, 4;
	add.s64 	%rd56, %rd3, %rd55;
	ld.f32 	%f45, [%rd56];
	setp.lt.f32 	%p20, %f45, %f112;
	selp.f32 	%f46, %f45, %f112, %p20;
	ld.f32 	%f47, [%rd56+4];
	setp.lt.f32 	%p21, %f47, %f46;
	selp.f32 	%f112, %f47, %f46, %p21;
	add.s32 	%r64, %r64, 2;
$L__BB0_26:
	setp.eq.s32 	%p22, %r2, 0;
	@%p22 bra 	$L__BB0_29;
	mul.wide.u32 	%rd57, %r64, 4;
	add.s64 	%rd58, %rd3, %rd57;
	ld.f32 	%f26, [%rd58];
	setp.geu.f32 	%p23, %f26, %f112;
	@%p23 bra 	$L__BB0_29;
	mov.f32 	%f112, %f26;
$L__BB0_29:
	ld.param.u32 	%r54, [_Z15AggreKeral_leftPPPfS1_ii_param_3];
	add.s32 	%r41, %r54, -2;
	setp.lt.u32 	%p24, %r41, 3;
	mov.b32 	%r62, 1;
	@%p24 bra 	$L__BB0_32;
	mov.b32 	%r60, 1;
$L__BB0_31:
	.pragma "nounroll";
	ld.param.u32 	%r55, [_Z15AggreKeral_leftPPPfS1_ii_param_3];
	ld.global.u64 	%rd59, [%rd2+224];
	add.s64 	%rd61, %rd59, %rd44;
	ld.u64 	%rd62, [%rd61+-8];
	mul.wide.u32 	%rd63, %r60, 4;
	add.s64 	%rd64, %rd62, %rd63;
	ld.f32 	%f48, [%rd64];
	ld.f32 	%f49, [%rd64+-4];
	ld.f32 	%f50, [%rd64+4];
	setp.lt.f32 	%p25, %f49, %f48;
	selp.f32 	%f51, %f49, %f48, %p25;
	setp.lt.f32 	%p26, %f50, %f51;
	selp.f32 	%f52, %f50, %f51, %p26;
	setp.lt.f32 	%p27, %f112, %f52;
	selp.f32 	%f53, %f112, %f52, %p27;
	ld.global.u64 	%rd65, [%rd1+224];
	add.s64 	%rd66, %rd65, %rd44;
	ld.u64 	%rd67, [%rd66];
	add.s64 	%rd68, %rd67, %rd63;
	ld.f32 	%f54, [%rd68];
	add.f32 	%f55, %f54, %f53;
	sub.f32 	%f56, %f55, %f112;
	ld.u64 	%rd69, [%rd61];
	add.s64 	%rd70, %rd69, %rd63;
	st.f32 	[%rd70], %f56;
	ld.global.u64 	%rd71, [%rd2+224];
	add.s64 	%rd72, %rd71, %rd44;
	ld.u64 	%rd73, [%rd72+-8];
	add.s64 	%rd74, %rd73, %rd63;
	ld.f32 	%f57, [%rd74+4];
	ld.f32 	%f58, [%rd74];
	ld.f32 	%f59, [%rd74+8];
	setp.lt.f32 	%p28, %f58, %f57;
	selp.f32 	%f60, %f58, %f57, %p28;
	setp.lt.f32 	%p29, %f59, %f60;
	selp.f32 	%f61, %f59, %f60, %p29;
	setp.lt.f32 	%p30, %f112, %f61;
	selp.f32 	%f62, %f112, %f61, %p30;
	ld.global.u64 	%rd75, [%rd1+224];
	add.s64 	%rd76, %rd75, %rd44;
	ld.u64 	%rd77, [%rd76];
	add.s64 	%rd78, %rd77, %rd63;
	ld.f32 	%f63, [%rd78+4];
	add.f32 	%f64, %f63, %f62;
	sub.f32 	%f65, %f64, %f112;
	ld.u64 	%rd79, [%rd72];
	add.s64 	%rd80, %rd79, %rd63;
	st.f32 	[%rd80+4], %f65;
	ld.global.u64 	%rd81, [%rd2+224];
	add.s64 	%rd82, %rd81, %rd44;
	ld.u64 	%rd83, [%rd82+-8];
	add.s64 	%rd84, %rd83, %rd63;
	ld.f32 	%f66, [%rd84+8];
	ld.f32 	%f67, [%rd84+4];
	ld.f32 	%f68, [%rd84+12];
	setp.lt.f32 	%p31, %f67, %f66;
	selp.f32 	%f69, %f67, %f66, %p31;
	setp.lt.f32 	%p32, %f68, %f69;
	selp.f32 	%f70, %f68, %f69, %p32;
	setp.lt.f32 	%p33, %f112, %f70;
	selp.f32 	%f71, %f112, %f70, %p33;
	ld.global.u64 	%rd85, [%rd1+224];
	add.s64 	%rd86, %rd85, %rd44;
	ld.u64 	%rd87, [%rd86];
	add.s64 	%rd88, %rd87, %rd63;
	ld.f32 	%f72, [%rd88+8];
	add.f32 	%f73, %f72, %f71;
	sub.f32 	%f74, %f73, %f112;
	ld.u64 	%rd89, [%rd82];
	add.s64 	%rd90, %rd89, %rd63;
	st.f32 	[%rd90+8], %f74;
	ld.global.u64 	%rd91, [%rd2+224];
	add.s64 	%rd92, %rd91, %rd44;
	ld.u64 	%rd93, [%rd92+-8];
	add.s64 	%rd94, %rd93, %rd63;
	ld.f32 	%f75, [%rd94+12];
	ld.f32 	%f76, [%rd94+8];
	add.s32 	%r62, %r60, 4;
	ld.f32 	%f77, [%rd94+16];
	setp.lt.f32 	%p34, %f76, %f75;
	selp.f32 	%f78, %f76, %f75, %p34;
	setp.lt.f32 	%p35, %f77, %f78;
	selp.f32 	%f79, %f77, %f78, %p35;
	setp.lt.f32 	%p36, %f112, %f79;
	selp.f32 	%f80, %f112, %f79, %p36;
	ld.global.u64 	%rd95, [%rd1+224];
	add.s64 	%rd96, %rd95, %rd44;
	ld.u64 	%rd97, [%rd96];
	add.s64 	%rd98, %rd97, %rd63;
	ld.f32 	%f81, [%rd98+12];
	add.f32 	%f82, %f81, %f80;
	sub.f32 	%f83, %f82, %f112;
	ld.u64 	%rd99, [%rd92];
	add.s64 	%rd100, %rd99, %rd63;
	st.f32 	[%rd100+12], %f83;
	add.s32 	%r43, %r60, 3;
	add.s32 	%r44, %r55, -1;
	and.b32  	%r45, %r44, -4;
	setp.ne.s32 	%p37, %r43, %r45;
	mov.u32 	%r60, %r62;
	@%p37 bra 	$L__BB0_31;
$L__BB0_32:
	ld.param.u32 	%r56, [_Z15AggreKeral_leftPPPfS1_ii_param_3];
	add.s32 	%r46, %r56, -1;
	and.b32  	%r47, %r46, 3;
	setp.eq.s32 	%p38, %r47, 0;
	@%p38 bra 	$L__BB0_37;
	setp.eq.s32 	%p39, %r1, 0;
	@%p39 bra 	$L__BB0_35;
	ld.global.u64 	%rd101, [%rd2+224];
	add.s64 	%rd103, %rd101, %rd44;
	ld.u64 	%rd104, [%rd103+-8];
	mul.wide.u32 	%rd105, %r62, 4;
	add.s64 	%rd106, %rd104, %rd105;
	ld.f32 	%f84, [%rd106];
	mul.wide.s32 	%rd107, %r62, 4;
	add.s64 	%rd108, %rd104, %rd107;
	ld.f32 	%f85, [%rd108+-4];
	ld.f32 	%f86, [%rd106+4];
	setp.lt.f32 	%p40, %f85, %f84;
	selp.f32 	%f87, %f85, %f84, %p40;
	setp.lt.f32 	%p41, %f86, %f87;
	selp.f32 	%f88, %f86, %f87, %p41;
	setp.lt.f32 	%p42, %f112, %f88;
	selp.f32 	%f89, %f112, %f88, %p42;
	ld.global.u64 	%rd109, [%rd1+224];
	add.s64 	%rd110, %rd109, %rd44;
	ld.u64 	%rd111, [%rd110];
	add.s64 	%rd112, %rd111, %rd105;
	ld.f32 	%f90, [%rd112];
	add.f32 	%f91, %f90, %f89;
	sub.f32 	%f92, %f91, %f112;
	ld.u64 	%rd113, [%rd103];
	add.s64 	%rd114, %rd113, %rd105;
	st.f32 	[%rd114], %f92;
	ld.global.u64 	%rd115, [%rd2+224];
	add.s64 	%rd116, %rd115, %rd44;
	ld.u64 	%rd117, [%rd116+-8];
	add.s64 	%rd118, %rd117, %rd105;
	ld.f32 	%f93, [%rd118+4];
	add.s64 	%rd119, %rd117, %rd107;
	ld.f32 	%f94, [%rd119];
	add.s32 	%r62, %r62, 2;
	ld.f32 	%f95, [%rd118+8];
	setp.lt.f32 	%p43, %f94, %f93;
	selp.f32 	%f96, %f94, %f93, %p43;
	setp.lt.f32 	%p44, %f95, %f96;
	selp.f32 	%f97, %f95, %f96, %p44;
	setp.lt.f32 	%p45, %f112, %f97;
	selp.f32 	%f98, %f112, %f97, %p45;
	ld.global.u64 	%rd120, [%rd1+224];
	add.s64 	%rd121, %rd120, %rd44;
	ld.u64 	%rd122, [%rd121];
	add.s64 	%rd123, %rd122, %rd105;
	ld.f32 	%f99, [%rd123+4];
	add.f32 	%f100, %f99, %f98;
	sub.f32 	%f101, %f100, %f112;
	ld.u64 	%rd124, [%rd116];
	add.s64 	%rd125, %rd124, %rd105;
	st.f32 	[%rd125+4], %f101;
$L__BB0_35:
	setp.eq.s32 	%p46, %r2, 0;
	@%p46 bra 	$L__BB0_37;
	ld.global.u64 	%rd126, [%rd2+224];
	add.s64 	%rd128, %rd126, %rd44;
	ld.u64 	%rd129, [%rd128+-8];
	mul.wide.u32 	%rd130, %r62, 4;
	add.s64 	%rd131, %rd129, %rd130;
	ld.f32 	%f102, [%rd131];
	mul.wide.s32 	%rd132, %r62, 4;
	add.s64 	%rd133, %rd129, %rd132;
	ld.f32 	%f103, [%rd133+-4];
	ld.f32 	%f104, [%rd131+4];
	setp.lt.f32 	%p47, %f103, %f102;
	selp.f32 	%f105, %f103, %f102, %p47;
	setp.lt.f32 	%p48, %f104, %f105;
	selp.f32 	%f106, %f104, %f105, %p48;
	setp.lt.f32 	%p49, %f112, %f106;
	selp.f32 	%f107, %f112, %f106, %p49;
	ld.global.u64 	%rd134, [%rd1+224];
	add.s64 	%rd135, %rd134, %rd44;
	ld.u64 	%rd136, [%rd135];
	add.s64 	%rd137, %rd136, %rd130;
	ld.f32 	%f108, [%rd137];
	add.f32 	%f109, %f108, %f107;
	sub.f32 	%f110, %f109, %f112;
	ld.u64 	%rd138, [%rd128];
	add.s64 	%rd139, %rd138, %rd130;
	st.f32 	[%rd139], %f110;
$L__BB0_37:
	add.s32 	%r57, %r57, 1;
	setp.eq.s32 	%p50, %r57, %r21;
	@%p50 bra 	$L__BB0_38;
	bra.uni 	$L__BB0_2;
$L__BB0_38:
	bar.sync 	0;
	ret;

}
	// .globl	_Z16AggreKeral_rightPPPfS1_ii
.visible .entry _Z16AggreKeral_rightPPPfS1_ii(
	.param .u64 .ptr .align 1 _Z16AggreKeral_rightPPPfS1_ii_param_0,
	.param .u64 .ptr .align 1 _Z16AggreKeral_rightPPPfS1_ii_param_1,
	.param .u32 _Z16AggreKeral_rightPPPfS1_ii_param_2,
	.param .u32 _Z16AggreKeral_rightPPPfS1_ii_param_3
)
{
	.reg .pred 	%p<51>;
	.reg .b32 	%r<65>;
	.reg .b32 	%f<126>;
	.reg .b64 	%rd<145>;

	ld.param.u64 	%rd35, [_Z16AggreKeral_rightPPPfS1_ii_param_0];
	ld.param.u64 	%rd36, [_Z16AggreKeral_rightPPPfS1_ii_param_1];
	ld.param.u32 	%r23, [_Z16AggreKeral_rightPPPfS1_ii_param_2];
	ld.param.u32 	%r24, [_Z16AggreKeral_rightPPPfS1_ii_param_3];
	cvta.to.global.u64 	%rd37, %rd36;
	cvta.to.global.u64 	%rd38, %rd35;
	mov.u32 	%r25, %tid.x;
	mul.wide.u32 	%rd39, %r25, 8;
	add.s64 	%rd1, %rd38, %rd39;
	ld.global.u64 	%rd40, [%rd1+224];
	mul.wide.s32 	%rd41, %r23, 8;
	add.s64 	%rd42, %rd40, %rd41;
	ld.u64 	%rd43, [%rd42+-8];
	add.s64 	%rd2, %rd37, %rd39;
	ld.global.u64 	%rd44, [%rd2+224];
	add.s64 	%rd45, %rd44, %rd41;
	st.u64 	[%rd45+-8], %rd43;
	bar.sync 	0;
	min.s32 	%r26, %r23, %r24;
	setp.lt.s32 	%p1, %r26, 2;
	@%p1 bra 	$L__BB1_38;
	ld.param.u32 	%r48, [_Z16AggreKeral_rightPPPfS1_ii_param_3];
	add.s32 	%r56, %r23, -2;
	add.s32 	%r27, %r48, -1;
	add.s32 	%r28, %r48, 3;
	and.b32  	%r29, %r28, 3;
	add.s32 	%r2, %r29, -1;
	and.b32  	%r3, %r28, 1;
	and.b32  	%r4, %r27, -4;
$L__BB1_2:
	mov.u32 	%r5, %r56;
	ld.param.u32 	%r49, [_Z16AggreKeral_rightPPPfS1_ii_param_3];
	add.s32 	%r31, %r49, -2;
	setp.lt.u32 	%p2, %r31, 7;
	ld.global.u64 	%rd46, [%rd2+224];
	mul.wide.u32 	%rd47, %r5, 8;
	add.s64 	%rd48, %rd46, %rd47;
	ld.u64 	%rd3, [%rd48+8];
	ld.f32 	%f112, [%rd3];
	mov.b32 	%r63, 1;
	@%p2 bra 	$L__BB1_20;
	ld.param.u32 	%r50, [_Z16AggreKeral_rightPPPfS1_ii_param_3];
	add.s32 	%r33, %r50, -1;
	and.b32  	%r34, %r33, -8;
	neg.s32 	%r58, %r34;
	mov.b32 	%r57, 0;
	mov.b64 	%rd144, 0;
	mov.u64 	%rd143, %rd3;
$L__BB1_4:
	.pragma "nounroll";
	ld.f32 	%f29, [%rd143+4];
	setp.geu.f32 	%p3, %f29, %f112;
	@%p3 bra 	$L__BB1_6;
	add.s64 	%rd50, %rd3, %rd144;
	ld.f32 	%f112, [%rd50+4];
$L__BB1_6:
	ld.f32 	%f30, [%rd143+8];
	setp.geu.f32 	%p4, %f30, %f112;
	@%p4 bra 	$L__BB1_8;
	add.s64 	%rd51, %rd3, %rd144;
	ld.f32 	%f112, [%rd51+8];
$L__BB1_8:
	ld.f32 	%f31, [%rd143+12];
	setp.geu.f32 	%p5, %f31, %f112;
	@%p5 bra 	$L__BB1_10;
	add.s64 	%rd52, %rd3, %rd144;
	ld.f32 	%f112, [%rd52+12];
$L__BB1_10:
	ld.f32 	%f32, [%rd143+16];
	setp.geu.f32 	%p6, %f32, %f112;
	@%p6 bra 	$L__BB1_12;
	add.s64 	%rd53, %rd3, %rd144;
	ld.f32 	%f112, [%rd53+16];
$L__BB1_12:
	ld.f32 	%f33, [%rd143+20];
	setp.geu.f32 	%p7, %f33, %f112;
	@%p7 bra 	$L__BB1_14;
	add.s64 	%rd54, %rd3, %rd144;
	ld.f32 	%f112, [%rd54+20];
$L__BB1_14:
	ld.f32 	%f34, [%rd143+24];
	setp.geu.f32 	%p8, %f34, %f112;
	@%p8 bra 	$L__BB1_16;
	add.s64 	%rd55, %rd3, %rd144;
	ld.f32 	%f112, [%rd55+24];
$L__BB1_16:
	ld.f32 	%f15, [%rd143+28];
	setp.geu.f32 	%p9, %f15, %f112;
	@%p9 bra 	$L__BB1_18;
	mov.f32 	%f112, %f15;
$L__BB1_18:
	add.s64 	%rd33, %rd143, 32;
	ld.f32 	%f35, [%rd143+32];
	setp.lt.f32 	%p10, %f35, %f112;
	selp.f32 	%f112, %f35, %f112, %p10;
	add.s32 	%r58, %r58, 8;
	add.s32 	%r57, %r57, 8;
	add.s64 	%rd144, %rd144, 32;
	setp.eq.s32 	%p11, %r58, 0;
	mov.u64 	%rd143, %rd33;
	@%p11 bra 	$L__BB1_19;
	bra.uni 	$L__BB1_4;
$L__BB1_19:
	add.s32 	%r63, %r57, 1;
$L__BB1_20:
	ld.param.u32 	%r51, [_Z16AggreKeral_rightPPPfS1_ii_param_3];
	add.s32 	%r35, %r51, -1;
	and.b32  	%r36, %r35, 7;
	setp.eq.s32 	%p12, %r36, 0;
	@%p12 bra 	$L__BB1_29;
	ld.param.u32 	%r52, [_Z16AggreKeral_rightPPPfS1_ii_param_3];
	add.s32 	%r37, %r52, -1;
	and.b32  	%r38, %r37, 7;
	add.s32 	%r39, %r38, -1;
	setp.lt.u32 	%p13, %r39, 3;
	@%p13 bra 	$L__BB1_23;
	mul.wide.u32 	%rd56, %r63, 4;
	add.s64 	%rd57, %rd3, %rd56;
	ld.f32 	%f37, [%rd57];
	setp.lt.f32 	%p14, %f37, %f112;
	selp.f32 	%f38, %f37, %f112, %p14;
	ld.f32 	%f39, [%rd57+4];
	setp.lt.f32 	%p15, %f39, %f38;
	selp.f32 	%f40, %f39, %f38, %p15;
	ld.f32 	%f41, [%rd57+8];
	setp.lt.f32 	%p16, %f41, %f40;
	selp.f32 	%f42, %f41, %f40, %p16;
	ld.f32 	%f43, [%rd57+12];
	setp.lt.f32 	%p17, %f43, %f42;
	selp.f32 	%f112, %f43, %f42, %p17;
	add.s32 	%r63, %r63, 4;
$L__BB1_23:
	ld.param.u32 	%r53, [_Z16AggreKeral_rightPPPfS1_ii_param_3];
	add.s32 	%r40, %r53, -1;
	and.b32  	%r41, %r40, 3;
	setp.eq.s32 	%p18, %r41, 0;
	@%p18 bra 	$L__BB1_29;
	setp.eq.s32 	%p19, %r2, 0;
	@%p19 bra 	$L__BB1_26;
	mul.wide.u32 	%rd58, %r63, 4;
	add.s64 	%rd59, %rd3, %rd58;
	ld.f32 	%f45, [%rd59];
	setp.lt.f32 	%p20, %f45, %f112;
	selp.f32 	%f46, %f45, %f112, %p20;
	ld.f32 	%f47, [%rd59+4];
	setp.lt.f32 	%p21, %f47, %f46;
	selp.f32 	%f112, %f47, %f46, %p21;
	add.s32 	%r63, %r63, 2;
$L__BB1_26:
	setp.eq.s32 	%p22, %r3, 0;
	@%p22 bra 	$L__BB1_29;
	mul.wide.u32 	%rd60, %r63, 4;
	add.s64 	%rd61, %rd3, %rd60;
	ld.f32 	%f26, [%rd61];
	setp.geu.f32 	%p23, %f26, %f112;
	@%p23 bra 	$L__BB1_29;
	mov.f32 	%f112, %f26;
$L__BB1_29:
	ld.param.u32 	%r54, [_Z16AggreKeral_rightPPPfS1_ii_param_3];
	add.s32 	%r43, %r54, -2;
	setp.lt.u32 	%p24, %r43, 3;
	mov.b32 	%r61, 1;
	@%p24 bra 	$L__BB1_32;
	mov.b32 	%r59, 1;
$L__BB1_31:
	.pragma "nounroll";
	ld.global.u64 	%rd62, [%rd2+224];
	add.s64 	%rd64, %rd62, %rd47;
	ld.u64 	%rd65, [%rd64+8];
	mul.wide.u32 	%rd66, %r59, 4;
	add.s64 	%rd67, %rd65, %rd66;
	ld.f32 	%f48, [%rd67];
	ld.f32 	%f49, [%rd67+-4];
	ld.f32 	%f50, [%rd67+4];
	setp.lt.f32 	%p25, %f49, %f48;
	selp.f32 	%f51, %f49, %f48, %p25;
	setp.lt.f32 	%p26, %f50, %f51;
	selp.f32 	%f52, %f50, %f51, %p26;
	setp.lt.f32 	%p27, %f112, %f52;
	selp.f32 	%f53, %f112, %f52, %p27;
	ld.global.u64 	%rd68, [%rd1+224];
	add.s64 	%rd69, %rd68, %rd47;
	ld.u64 	%rd70, [%rd69];
	add.s64 	%rd71, %rd70, %rd66;
	ld.f32 	%f54, [%rd71];
	add.f32 	%f55, %f54, %f53;
	sub.f32 	%f56, %f55, %f112;
	ld.u64 	%rd72, [%rd64];
	add.s64 	%rd73, %rd72, %rd66;
	st.f32 	[%rd73], %f56;
	ld.global.u64 	%rd74, [%rd2+224];
	add.s64 	%rd75, %rd74, %rd47;
	ld.u64 	%rd76, [%rd75+8];
	add.s64 	%rd77, %rd76, %rd66;
	ld.f32 	%f57, [%rd77+4];
	ld.f32 	%f58, [%rd77];
	ld.f32 	%f59, [%rd77+8];
	setp.lt.f32 	%p28, %f58, %f57;
	selp.f32 	%f60, %f58, %f57, %p28;
	setp.lt.f32 	%p29, %f59, %f60;
	selp.f32 	%f61, %f59, %f60, %p29;
	setp.lt.f32 	%p30, %f112, %f61;
	selp.f32 	%f62, %f112, %f61, %p30;
	ld.global.u64 	%rd78, [%rd1+224];
	add.s64 	%rd79, %rd78, %rd47;
	ld.u64 	%rd80, [%rd79];
	add.s64 	%rd81, %rd80, %rd66;
	ld.f32 	%f63, [%rd81+4];
	add.f32 	%f64, %f63, %f62;
	sub.f32 	%f65, %f64, %f112;
	ld.u64 	%rd82, [%rd75];
	add.s64 	%rd83, %rd82, %rd66;
	st.f32 	[%rd83+4], %f65;
	ld.global.u64 	%rd84, [%rd2+224];
	add.s64 	%rd85, %rd84, %rd47;
	ld.u64 	%rd86, [%rd85+8];
	add.s64 	%rd87, %rd86, %rd66;
	ld.f32 	%f66, [%rd87+8];
	ld.f32 	%f67, [%rd87+4];
	ld.f32 	%f68, [%rd87+12];
	setp.lt.f32 	%p31, %f67, %f66;
	selp.f32 	%f69, %f67, %f66, %p31;
	setp.lt.f32 	%p32, %f68, %f69;
	selp.f32 	%f70, %f68, %f69, %p32;
	setp.lt.f32 	%p33, %f112, %f70;
	selp.f32 	%f71, %f112, %f70, %p33;
	ld.global.u64 	%rd88, [%rd1+224];
	add.s64 	%rd89, %rd88, %rd47;
	ld.u64 	%rd90, [%rd89];
	add.s64 	%rd91, %rd90, %rd66;
	ld.f32 	%f72, [%rd91+8];
	add.f32 	%f73, %f72, %f71;
	sub.f32 	%f74, %f73, %f112;
	ld.u64 	%rd92, [%rd85];
	add.s64 	%rd93, %rd92, %rd66;
	st.f32 	[%rd93+8], %f74;
	ld.global.u64 	%rd94, [%rd2+224];
	add.s64 	%rd95, %rd94, %rd47;
	ld.u64 	%rd96, [%rd95+8];
	add.s64 	%rd97, %rd96, %rd66;
	ld.f32 	%f75, [%rd97+12];
	ld.f32 	%f76, [%rd97+8];
	add.s32 	%r61, %r59, 4;
	ld.f32 	%f77, [%rd97+16];
	setp.lt.f32 	%p34, %f76, %f75;
	selp.f32 	%f78, %f76, %f75, %p34;
	setp.lt.f32 	%p35, %f77, %f78;
	selp.f32 	%f79, %f77, %f78, %p35;
	setp.lt.f32 	%p36, %f112, %f79;
	selp.f32 	%f80, %f112, %f79, %p36;
	ld.global.u64 	%rd98, [%rd1+224];
	add.s64 	%rd99, %rd98, %rd47;
	ld.u64 	%rd100, [%rd99];
	add.s64 	%rd101, %rd100, %rd66;
	ld.f32 	%f81, [%rd101+12];
	add.f32 	%f82, %f81, %f80;
	sub.f32 	%f83, %f82, %f112;
	ld.u64 	%rd102, [%rd95];
	add.s64 	%rd103, %rd102, %rd66;
	st.f32 	[%rd103+12], %f83;
	add.s32 	%r45, %r59, 3;
	setp.ne.s32 	%p37, %r45, %r4;
	mov.u32 	%r59, %r61;
	@%p37 bra 	$L__BB1_31;
$L__BB1_32:
	ld.param.u32 	%r55, [_Z16AggreKeral_rightPPPfS1_ii_param_3];
	add.s32 	%r46, %r55, -1;
	and.b32  	%r47, %r46, 3;
	setp.eq.s32 	%p38, %r47, 0;
	@%p38 bra 	$L__BB1_37;
	setp.eq.s32 	%p39, %r2, 0;
	@%p39 bra 	$L__BB1_35;
	ld.global.u64 	%rd104, [%rd2+224];
	add.s64 	%rd106, %rd104, %rd47;
	ld.u64 	%rd107, [%rd106+8];
	mul.wide.u32 	%rd108, %r61, 4;
	add.s64 	%rd109, %rd107, %rd108;
	ld.f32 	%f84, [%rd109];
	mul.wide.s32 	%rd110, %r61, 4;
	add.s64 	%rd111, %rd107, %rd110;
	ld.f32 	%f85, [%rd111+-4];
	ld.f32 	%f86, [%rd109+4];
	setp.lt.f32 	%p40, %f85, %f84;
	selp.f32 	%f87, %f85, %f84, %p40;
	setp.lt.f32 	%p41, %f86, %f87;
	selp.f32 	%f88, %f86, %f87, %p41;
	setp.lt.f32 	%p42, %f112, %f88;
	selp.f32 	%f89, %f112, %f88, %p42;
	ld.global.u64 	%rd112, [%rd1+224];
	add.s64 	%rd113, %rd112, %rd47;
	ld.u64 	%rd114, [%rd113];
	add.s64 	%rd115, %rd114, %rd108;
	ld.f32 	%f90, [%rd115];
	add.f32 	%f91, %f90, %f89;
	sub.f32 	%f92, %f91, %f112;
	ld.u64 	%rd116, [%rd106];
	add.s64 	%rd117, %rd116, %rd108;
	st.f32 	[%rd117], %f92;
	ld.global.u64 	%rd118, [%rd2+224];
	add.s64 	%rd119, %rd118, %rd47;
	ld.u64 	%rd120, [%rd119+8];
	add.s64 	%rd121, %rd120, %rd108;
	ld.f32 	%f93, [%rd121+4];
	add.s64 	%rd122, %rd120, %rd110;
	ld.f32 	%f94, [%rd122];
	add.s32 	%r61, %r61, 2;
	ld.f32 	%f95, [%rd121+8];
	setp.lt.f32 	%p43, %f94, %f93;
	selp.f32 	%f96, %f94, %f93, %p43;
	setp.lt.f32 	%p44, %f95, %f96;
	selp.f32 	%f97, %f95, %f96, %p44;
	setp.lt.f32 	%p45, %f112, %f97;
	selp.f32 	%f98, %f112, %f97, %p45;
	ld.global.u64 	%rd123, [%rd1+224];
	add.s64 	%rd124, %rd123, %rd47;
	ld.u64 	%rd125, [%rd124];
	add.s64 	%rd126, %rd125, %rd108;
	ld.f32 	%f99, [%rd126+4];
	add.f32 	%f100, %f99, %f98;
	sub.f32 	%f101, %f100, %f112;
	ld.u64 	%rd127, [%rd119];
	add.s64 	%rd128, %rd127, %rd108;
	st.f32 	[%rd128+4], %f101;
$L__BB1_35:
	setp.eq.s32 	%p46, %r3, 0;
	@%p46 bra 	$L__BB1_37;
	ld.global.u64 	%rd129, [%rd2+224];
	add.s64 	%rd131, %rd129, %rd47;
	ld.u64 	%rd132, [%rd131+8];
	mul.wide.u32 	%rd133, %r61, 4;
	add.s64 	%rd134, %rd132, %rd133;
	ld.f32 	%f102, [%rd134];
	mul.wide.s32 	%rd135, %r61, 4;
	add.s64 	%rd136, %rd132, %rd135;
	ld.f32 	%f103, [%rd136+-4];
	ld.f32 	%f104, [%rd134+4];
	setp.lt.f32 	%p47, %f103, %f102;
	selp.f32 	%f105, %f103, %f102, %p47;
	setp.lt.f32 	%p48, %f104, %f105;
	selp.f32 	%f106, %f104, %f105, %p48;
	setp.lt.f32 	%p49, %f112, %f106;
	selp.f32 	%f107, %f112, %f106, %p49;
	ld.global.u64 	%rd137, [%rd1+224];
	add.s64 	%rd138, %rd137, %rd47;
	ld.u64 	%rd139, [%rd138];
	add.s64 	%rd140, %rd139, %rd133;
	ld.f32 	%f108, [%rd140];
	add.f32 	%f109, %f108, %f107;
	sub.f32 	%f110, %f109, %f112;
	ld.u64 	%rd141, [%rd131];
	add.s64 	%rd142, %rd141, %rd133;
	st.f32 	[%rd142], %f110;
$L__BB1_37:
	add.s32 	%r56, %r5, -1;
	setp.gt.s32 	%p50, %r5, 0;
	@%p50 bra 	$L__BB1_2;
$L__BB1_38:
	bar.sync 	0;
	ret;

}
	// .globl	_Z14Aggrekeral_topPPPfS1_ii
.visible .entry _Z14Aggrekeral_topPPPfS1_ii(
	.param .u64 .ptr .align 1 _Z14Aggrekeral_topPPPfS1_ii_param_0,
	.param .u64 .ptr .align 1 _Z14Aggrekeral_topPPPfS1_ii_param_1,
	.param .u32 _Z14Aggrekeral_topPPPfS1_ii_param_2,
	.param .u32 _Z14Aggrekeral_topPPPfS1_ii_param_3
)
{
	.reg .pred 	%p<51>;
	.reg .b32 	%r<58>;
	.reg .b32 	%f<126>;
	.reg .b64 	%rd<160>;

	ld.param.u64 	%rd37, [_Z14Aggrekeral_topPPPfS1_ii_param_0];
	ld.param.u64 	%rd38, [_Z14Aggrekeral_topPPPfS1_ii_param_1];
	ld.param.u32 	%r26, [_Z14Aggrekeral_topPPPfS1_ii_param_2];
	ld.param.u32 	%r27, [_Z14Aggrekeral_topPPPfS1_ii_param_3];
	cvta.to.global.u64 	%rd1, %rd38;
	cvta.to.global.u64 	%rd2, %rd37;
	mov.u32 	%r28, %ctaid.x;
	mov.u32 	%r29, %ntid.x;
	mov.u32 	%r30, %tid.x;
	mad.lo.s32 	%r1, %r28, %r29, %r30;
	ld.global.u64 	%rd39, [%rd2];
	mul.wide.s32 	%rd40, %r1, 8;
	add.s64 	%rd41, %rd39, %rd40;
	ld.u64 	%rd42, [%rd41];
	ld.global.u64 	%rd43, [%rd1];
	add.s64 	%rd44, %rd43, %rd40;
	st.u64 	[%rd44], %rd42;
	bar.sync 	0;
	min.s32 	%r31, %r26, %r27;
	setp.lt.s32 	%p1, %r31, 2;
	@%p1 bra 	$L__BB2_38;
	ld.param.u32 	%r46, [_Z14Aggrekeral_topPPPfS1_ii_param_3];
	add.s32 	%r33, %r46, -1;
	add.s32 	%r2, %r46, -2;
	and.b32  	%r5, %r33, 7;
	add.s32 	%r3, %r5, -1;
	add.s32 	%r34, %r46, 3;
	and.b32  	%r35, %r34, 3;
	add.s32 	%r4, %r35, -1;
	and.b32  	%r6, %r34, 1;
	and.b32  	%r7, %r33, -4;
	and.b32  	%r36, %r33, -8;
	neg.s32 	%r8, %r36;
	mov.b32 	%r49, 1;
$L__BB2_2:
	setp.lt.u32 	%p2, %r2, 7;
	mul.wide.u32 	%rd45, %r49, 8;
	add.s64 	%rd3, %rd1, %rd45;
	ld.global.u64 	%rd46, [%rd3+-8];
	add.s64 	%rd48, %rd46, %rd40;
	ld.u64 	%rd4, [%rd48];
	ld.f32 	%f112, [%rd4];
	mov.b32 	%r56, 1;
	@%p2 bra 	$L__BB2_20;
	mov.b32 	%r50, 0;
	mov.b64 	%rd159, 0;
	mov.u64 	%rd158, %rd4;
	mov.u32 	%r51, %r8;
$L__BB2_4:
	.pragma "nounroll";
	ld.f32 	%f29, [%rd158+4];
	setp.geu.f32 	%p3, %f29, %f112;
	@%p3 bra 	$L__BB2_6;
	add.s64 	%rd50, %rd4, %rd159;
	ld.f32 	%f112, [%rd50+4];
$L__BB2_6:
	ld.f32 	%f30, [%rd158+8];
	setp.geu.f32 	%p4, %f30, %f112;
	@%p4 bra 	$L__BB2_8;
	add.s64 	%rd51, %rd4, %rd159;
	ld.f32 	%f112, [%rd51+8];
$L__BB2_8:
	ld.f32 	%f31, [%rd158+12];
	setp.geu.f32 	%p5, %f31, %f112;
	@%p5 bra 	$L__BB2_10;
	add.s64 	%rd52, %rd4, %rd159;
	ld.f32 	%f112, [%rd52+12];
$L__BB2_10:
	ld.f32 	%f32, [%rd158+16];
	setp.geu.f32 	%p6, %f32, %f112;
	@%p6 bra 	$L__BB2_12;
	add.s64 	%rd53, %rd4, %rd159;
	ld.f32 	%f112, [%rd53+16];
$L__BB2_12:
	ld.f32 	%f33, [%rd158+20];
	setp.geu.f32 	%p7, %f33, %f112;
	@%p7 bra 	$L__BB2_14;
	add.s64 	%rd54, %rd4, %rd159;
	ld.f32 	%f112, [%rd54+20];
$L__BB2_14:
	ld.f32 	%f34, [%rd158+24];
	setp.geu.f32 	%p8, %f34, %f112;
	@%p8 bra 	$L__BB2_16;
	add.s64 	%rd55, %rd4, %rd159;
	ld.f32 	%f112, [%rd55+24];
$L__BB2_16:
	ld.f32 	%f15, [%rd158+28];
	setp.geu.f32 	%p9, %f15, %f112;
	@%p9 bra 	$L__BB2_18;
	mov.f32 	%f112, %f15;
$L__BB2_18:
	add.s64 	%rd34, %rd158, 32;
	ld.f32 	%f35, [%rd158+32];
	setp.lt.f32 	%p10, %f35, %f112;
	selp.f32 	%f112, %f35, %f112, %p10;
	add.s32 	%r51, %r51, 8;
	add.s32 	%r50, %r50, 8;
	add.s64 	%rd159, %rd159, 32;
	setp.eq.s32 	%p11, %r51, 0;
	mov.u64 	%rd158, %rd34;
	@%p11 bra 	$L__BB2_19;
	bra.uni 	$L__BB2_4;
$L__BB2_19:
	add.s32 	%r56, %r50, 1;
$L__BB2_20:
	setp.eq.s32 	%p12, %r5, 0;
	@%p12 bra 	$L__BB2_29;
	setp.lt.u32 	%p13, %r3, 3;
	@%p13 bra 	$L__BB2_23;
	mul.wide.u32 	%rd56, %r56, 4;
	add.s64 	%rd57, %rd4, %rd56;
	ld.f32 	%f37, [%rd57];
	setp.lt.f32 	%p14, %f37, %f112;
	selp.f32 	%f38, %f37, %f112, %p14;
	ld.f32 	%f39, [%rd57+4];
	setp.lt.f32 	%p15, %f39, %f38;
	selp.f32 	%f40, %f39, %f38, %p15;
	ld.f32 	%f41, [%rd57+8];
	setp.lt.f32 	%p16, %f41, %f40;
	selp.f32 	%f42, %f41, %f40, %p16;
	ld.f32 	%f43, [%rd57+12];
	setp.lt.f32 	%p17, %f43, %f42;
	selp.f32 	%f112, %f43, %f42, %p17;
	add.s32 	%r56, %r56, 4;
$L__BB2_23:
	ld.param.u32 	%r47, [_Z14Aggrekeral_topPPPfS1_ii_param_3];
	add.s32 	%r39, %r47, -1;
	and.b32  	%r40, %r39, 3;
	setp.eq.s32 	%p18, %r40, 0;
	@%p18 bra 	$L__BB2_29;
	setp.eq.s32 	%p19, %r4, 0;
	@%p19 bra 	$L__BB2_26;
	mul.wide.u32 	%rd58, %r56, 4;
	add.s64 	%rd59, %rd4, %rd58;
	ld.f32 	%f45, [%rd59];
	setp.lt.f32 	%p20, %f45, %f112;
	selp.f32 	%f46, %f45, %f112, %p20;
	ld.f32 	%f47, [%rd59+4];
	setp.lt.f32 	%p21, %f47, %f46;
	selp.f32 	%f112, %f47, %f46, %p21;
	add.s32 	%r56, %r56, 2;
$L__BB2_26:
	setp.eq.s32 	%p22, %r6, 0;
	@%p22 bra 	$L__BB2_29;
	mul.wide.u32 	%rd60, %r56, 4;
	add.s64 	%rd61, %rd4, %rd60;
	ld.f32 	%f26, [%rd61];
	setp.geu.f32 	%p23, %f26, %f112;
	@%p23 bra 	$L__BB2_29;
	mov.f32 	%f112, %f26;
$L__BB2_29:
	setp.lt.u32 	%p24, %r2, 3;
	add.s64 	%rd36, %rd2, %rd45;
	mov.b32 	%r54, 1;
	@%p24 bra 	$L__BB2_32;
	mov.b32 	%r52, 1;
$L__BB2_31:
	.pragma "nounroll";
	ld.global.u64 	%rd63, [%rd3+-8];
	mul.wide.s32 	%rd64, %r1, 8;
	add.s64 	%rd65, %rd63, %rd64;
	ld.u64 	%rd66, [%rd65];
	mul.wide.u32 	%rd67, %r52, 4;
	add.s64 	%rd68, %rd66, %rd67;
	ld.f32 	%f48, [%rd68];
	ld.f32 	%f49, [%rd68+-4];
	ld.f32 	%f50, [%rd68+4];
	setp.lt.f32 	%p25, %f49, %f48;
	selp.f32 	%f51, %f49, %f48, %p25;
	setp.lt.f32 	%p26, %f50, %f51;
	selp.f32 	%f52, %f50, %f51, %p26;
	setp.lt.f32 	%p27, %f112, %f52;
	selp.f32 	%f53, %f112, %f52, %p27;
	ld.global.u64 	%rd69, [%rd36];
	add.s64 	%rd70, %rd69, %rd64;
	ld.u64 	%rd71, [%rd70];
	add.s64 	%rd72, %rd71, %rd67;
	ld.f32 	%f54, [%rd72];
	add.f32 	%f55, %f54, %f53;
	sub.f32 	%f56, %f55, %f112;
	ld.global.u64 	%rd73, [%rd3];
	add.s64 	%rd74, %rd73, %rd64;
	ld.u64 	%rd75, [%rd74];
	add.s64 	%rd76, %rd75, %rd67;
	st.f32 	[%rd76], %f56;
	ld.global.u64 	%rd77, [%rd3+-8];
	add.s64 	%rd78, %rd77, %rd64;
	ld.u64 	%rd79, [%rd78];
	add.s64 	%rd80, %rd79, %rd67;
	ld.f32 	%f57, [%rd80+4];
	ld.f32 	%f58, [%rd80];
	ld.f32 	%f59, [%rd80+8];
	setp.lt.f32 	%p28, %f58, %f57;
	selp.f32 	%f60, %f58, %f57, %p28;
	setp.lt.f32 	%p29, %f59, %f60;
	selp.f32 	%f61, %f59, %f60, %p29;
	setp.lt.f32 	%p30, %f112, %f61;
	selp.f32 	%f62, %f112, %f61, %p30;
	ld.global.u64 	%rd81, [%rd36];
	add.s64 	%rd82, %rd81, %rd64;
	ld.u64 	%rd83, [%rd82];
	add.s64 	%rd84, %rd83, %rd67;
	ld.f32 	%f63, [%rd84+4];
	add.f32 	%f64, %f63, %f62;
	sub.f32 	%f65, %f64, %f112;
	ld.global.u64 	%rd85, [%rd3];
	add.s64 	%rd86, %rd85, %rd64;
	ld.u64 	%rd87, [%rd86];
	add.s64 	%rd88, %rd87, %rd67;
	st.f32 	[%rd88+4], %f65;
	ld.global.u64 	%rd89, [%rd3+-8];
	add.s64 	%rd90, %rd89, %rd64;
	ld.u64 	%rd91, [%rd90];
	add.s64 	%rd92, %rd91, %rd67;
	ld.f32 	%f66, [%rd92+8];
	ld.f32 	%f67, [%rd92+4];
	ld.f32 	%f68, [%rd92+12];
	setp.lt.f32 	%p31, %f67, %f66;
	selp.f32 	%f69, %f67, %f66, %p31;
	setp.lt.f32 	%p32, %f68, %f69;
	selp.f32 	%f70, %f68, %f69, %p32;
	setp.lt.f32 	%p33, %f112, %f70;
	selp.f32 	%f71, %f112, %f70, %p33;
	ld.global.u64 	%rd93, [%rd36];
	add.s64 	%rd94, %rd93, %rd64;
	ld.u64 	%rd95, [%rd94];
	add.s64 	%rd96, %rd95, %rd67;
	ld.f32 	%f72, [%rd96+8];
	add.f32 	%f73, %f72, %f71;
	sub.f32 	%f74, %f73, %f112;
	ld.global.u64 	%rd97, [%rd3];
	add.s64 	%rd98, %rd97, %rd64;
	ld.u64 	%rd99, [%rd98];
	add.s64 	%rd100, %rd99, %rd67;
	st.f32 	[%rd100+8], %f74;
	ld.global.u64 	%rd101, [%rd3+-8];
	add.s64 	%rd102, %rd101, %rd64;
	ld.u64 	%rd103, [%rd102];
	add.s64 	%rd104, %rd103, %rd67;
	ld.f32 	%f75, [%rd104+12];
	ld.f32 	%f76, [%rd104+8];
	add.s32 	%r54, %r52, 4;
	ld.f32 	%f77, [%rd104+16];
	setp.lt.f32 	%p34, %f76, %f75;
	selp.f32 	%f78, %f76, %f75, %p34;
	setp.lt.f32 	%p35, %f77, %f78;
	selp.f32 	%f79, %f77, %f78, %p35;
	setp.lt.f32 	%p36, %f112, %f79;
	selp.f32 	%f80, %f112, %f79, %p36;
	ld.global.u64 	%rd105, [%rd36];
	add.s64 	%rd106, %rd105, %rd64;
	ld.u64 	%rd107, [%rd106];
	add.s64 	%rd108, %rd107, %rd67;
	ld.f32 	%f81, [%rd108+12];
	add.f32 	%f82, %f81, %f80;
	sub.f32 	%f83, %f82, %f112;
	ld.global.u64 	%rd109, [%rd3];
	add.s64 	%rd110, %rd109, %rd64;
	ld.u64 	%rd111, [%rd110];
	add.s64 	%rd112, %rd111, %rd67;
	st.f32 	[%rd112+12], %f83;
	add.s32 	%r43, %r52, 3;
	setp.ne.s32 	%p37, %r43, %r7;
	mov.u32 	%r52, %r54;
	@%p37 bra 	$L__BB2_31;
$L__BB2_32:
	ld.param.u32 	%r48, [_Z14Aggrekeral_topPPPfS1_ii_param_3];
	add.s32 	%r44, %r48, -1;
	and.b32  	%r45, %r44, 3;
	setp.eq.s32 	%p38, %r45, 0;
	@%p38 bra 	$L__BB2_37;
	setp.eq.s32 	%p39, %r4, 0;
	@%p39 bra 	$L__BB2_35;
	ld.global.u64 	%rd113, [%rd3+-8];
	mul.wide.s32 	%rd114, %r1, 8;
	add.s64 	%rd115, %rd113, %rd114;
	ld.u64 	%rd116, [%rd115];
	mul.wide.u32 	%rd117, %r54, 4;
	add.s64 	%rd118, %rd116, %rd117;
	ld.f32 	%f84, [%rd118];
	mul.wide.s32 	%rd119, %r54, 4;
	add.s64 	%rd120, %rd116, %rd119;
	ld.f32 	%f85, [%rd120+-4];
	ld.f32 	%f86, [%rd118+4];
	setp.lt.f32 	%p40, %f85, %f84;
	selp.f32 	%f87, %f85, %f84, %p40;
	setp.lt.f32 	%p41, %f86, %f87;
	selp.f32 	%f88, %f86, %f87, %p41;
	setp.lt.f32 	%p42, %f112, %f88;
	selp.f32 	%f89, %f112, %f88, %p42;
	ld.global.u64 	%rd121, [%rd36];
	add.s64 	%rd122, %rd121, %rd114;
	ld.u64 	%rd123, [%rd122];
	add.s64 	%rd124, %rd123, %rd117;
	ld.f32 	%f90, [%rd124];
	add.f32 	%f91, %f90, %f89;
	sub.f32 	%f92, %f91, %f112;
	ld.global.u64 	%rd125, [%rd3];
	add.s64 	%rd126, %rd125, %rd114;
	ld.u64 	%rd127, [%rd126];
	add.s64 	%rd128, %rd127, %rd117;
	st.f32 	[%rd128], %f92;
	ld.global.u64 	%rd129, [%rd3+-8];
	add.s64 	%rd130, %rd129, %rd114;
	ld.u64 	%rd131, [%rd130];
	add.s64 	%rd132, %rd131, %rd117;
	ld.f32 	%f93, [%rd132+4];
	add.s64 	%rd133, %rd131, %rd119;
	ld.f32 	%f94, [%rd133];
	add.s32 	%r54, %r54, 2;
	ld.f32 	%f95, [%rd132+8];
	setp.lt.f32 	%p43, %f94, %f93;
	selp.f32 	%f96, %f94, %f93, %p43;
	setp.lt.f32 	%p44, %f95, %f96;
	selp.f32 	%f97, %f95, %f96, %p44;
	setp.lt.f32 	%p45, %f112, %f97;
	selp.f32 	%f98, %f112, %f97, %p45;
	ld.global.u64 	%rd134, [%rd36];
	add.s64 	%rd135, %rd134, %rd114;
	ld.u64 	%rd136, [%rd135];
	add.s64 	%rd137, %rd136, %rd117;
	ld.f32 	%f99, [%rd137+4];
	add.f32 	%f100, %f99, %f98;
	sub.f32 	%f101, %f100, %f112;
	ld.global.u64 	%rd138, [%rd3];
	add.s64 	%rd139, %rd138, %rd114;
	ld.u64 	%rd140, [%rd139];
	add.s64 	%rd141, %rd140, %rd117;
	st.f32 	[%rd141+4], %f101;
$L__BB2_35:
	setp.eq.s32 	%p46, %r6, 0;
	@%p46 bra 	$L__BB2_37;
	ld.global.u64 	%rd142, [%rd3+-8];
	mul.wide.s32 	%rd143, %r1, 8;
	add.s64 	%rd144, %rd142, %rd143;
	ld.u64 	%rd145, [%rd144];
	mul.wide.u32 	%rd146, %r54, 4;
	add.s64 	%rd147, %rd145, %rd146;
	ld.f32 	%f102, [%rd147];
	mul.wide.s32 	%rd148, %r54, 4;
	add.s64 	%rd149, %rd145, %rd148;
	ld.f32 	%f103, [%rd149+-4];
	ld.f32 	%f104, [%rd147+4];
	setp.lt.f32 	%p47, %f103, %f102;
	selp.f32 	%f105, %f103, %f102, %p47;
	setp.lt.f32 	%p48, %f104, %f105;
	selp.f32 	%f106, %f104, %f105, %p48;
	setp.lt.f32 	%p49, %f112, %f106;
	selp.f32 	%f107, %f112, %f106, %p49;
	ld.global.u64 	%rd150, [%rd36];
	add.s64 	%rd151, %rd150, %rd143;
	ld.u64 	%rd152, [%rd151];
	add.s64 	%rd153, %rd152, %rd146;
	ld.f32 	%f108, [%rd153];
	add.f32 	%f109, %f108, %f107;
	sub.f32 	%f110, %f109, %f112;
	ld.global.u64 	%rd154, [%rd3];
	add.s64 	%rd155, %rd154, %rd143;
	ld.u64 	%rd156, [%rd155];
	add.s64 	%rd157, %rd156, %rd146;
	st.f32 	[%rd157], %f110;
$L__BB2_37:
	add.s32 	%r49, %r49, 1;
	setp.eq.s32 	%p50, %r49, %r26;
	@%p50 bra 	$L__BB2_38;
	bra.uni 	$L__BB2_2;
$L__BB2_38:
	bar.sync 	0;
	ret;

}
	// .globl	_Z15Aggrekeral_downPPPfS1_ii
.visible .entry _Z15Aggrekeral_downPPPfS1_ii(
	.param .u64 .ptr .align 1 _Z15Aggrekeral_downPPPfS1_ii_param_0,
	.param .u64 .ptr .align 1 _Z15Aggrekeral_downPPPfS1_ii_param_1,
	.param .u32 _Z15Aggrekeral_downPPPfS1_ii_param_2,
	.param .u32 _Z15Aggrekeral_downPPPfS1_ii_param_3
)
{
	.reg .pred 	%p<51>;
	.reg .b32 	%r<68>;
	.reg .b32 	%f<126>;
	.reg .b64 	%rd<172>;

	ld.param.u64 	%rd37, [_Z15Aggrekeral_downPPPfS1_ii_param_0];
	ld.param.u64 	%rd38, [_Z15Aggrekeral_downPPPfS1_ii_param_1];
	ld.param.u32 	%r23, [_Z15Aggrekeral_downPPPfS1_ii_param_2];
	ld.param.u32 	%r24, [_Z15Aggrekeral_downPPPfS1_ii_param_3];
	cvta.to.global.u64 	%rd1, %rd38;
	cvta.to.global.u64 	%rd2, %rd37;
	mov.u32 	%r25, %ctaid.x;
	mov.u32 	%r26, %ntid.x;
	mov.u32 	%r27, %tid.x;
	mad.lo.s32 	%r1, %r25, %r26, %r27;
	mul.wide.s32 	%rd39, %r23, 8;
	add.s64 	%rd40, %rd2, %rd39;
	ld.global.u64 	%rd41, [%rd40+-8];
	mul.wide.s32 	%rd42, %r1, 8;
	add.s64 	%rd43, %rd41, %rd42;
	ld.u64 	%rd44, [%rd43];
	add.s64 	%rd45, %rd1, %rd39;
	ld.global.u64 	%rd46, [%rd45+-8];
	add.s64 	%rd47, %rd46, %rd42;
	st.u64 	[%rd47], %rd44;
	bar.sync 	0;
	min.s32 	%r28, %r23, %r24;
	setp.lt.s32 	%p1, %r28, 2;
	@%p1 bra 	$L__BB3_38;
	add.s32 	%r59, %r23, -2;
$L__BB3_2:
	ld.param.u32 	%r51, [_Z15Aggrekeral_downPPPfS1_ii_param_3];
	add.s32 	%r30, %r51, -2;
	setp.lt.u32 	%p2, %r30, 7;
	mul.wide.s32 	%rd48, %r59, 8;
	add.s64 	%rd49, %rd1, %rd48;
	ld.global.u64 	%rd50, [%rd49+-8];
	add.s64 	%rd52, %rd50, %rd42;
	ld.u64 	%rd53, [%rd52];
	ld.f32 	%f112, [%rd53];
	mul.wide.u32 	%rd54, %r59, 8;
	add.s64 	%rd3, %rd1, %rd54;
	ld.global.u64 	%rd55, [%rd3+8];
	add.s64 	%rd56, %rd55, %rd42;
	ld.u64 	%rd4, [%rd56];
	mov.b32 	%r66, 1;
	@%p2 bra 	$L__BB3_20;
	ld.param.u32 	%r52, [_Z15Aggrekeral_downPPPfS1_ii_param_3];
	add.s32 	%r32, %r52, -1;
	and.b32  	%r33, %r32, -8;
	neg.s32 	%r61, %r33;
	mov.b32 	%r60, 0;
	mov.b64 	%rd171, 0;
	mov.u64 	%rd170, %rd4;
$L__BB3_4:
	.pragma "nounroll";
	ld.f32 	%f29, [%rd170+4];
	setp.geu.f32 	%p3, %f29, %f112;
	@%p3 bra 	$L__BB3_6;
	add.s64 	%rd58, %rd4, %rd171;
	ld.f32 	%f112, [%rd58+4];
$L__BB3_6:
	ld.f32 	%f30, [%rd170+8];
	setp.geu.f32 	%p4, %f30, %f112;
	@%p4 bra 	$L__BB3_8;
	add.s64 	%rd59, %rd4, %rd171;
	ld.f32 	%f112, [%rd59+8];
$L__BB3_8:
	ld.f32 	%f31, [%rd170+12];
	setp.geu.f32 	%p5, %f31, %f112;
	@%p5 bra 	$L__BB3_10;
	add.s64 	%rd60, %rd4, %rd171;
	ld.f32 	%f112, [%rd60+12];
$L__BB3_10:
	ld.f32 	%f32, [%rd170+16];
	setp.geu.f32 	%p6, %f32, %f112;
	@%p6 bra 	$L__BB3_12;
	add.s64 	%rd61, %rd4, %rd171;
	ld.f32 	%f112, [%rd61+16];
$L__BB3_12:
	ld.f32 	%f33, [%rd170+20];
	setp.geu.f32 	%p7, %f33, %f112;
	@%p7 bra 	$L__BB3_14;
	add.s64 	%rd62, %rd4, %rd171;
	ld.f32 	%f112, [%rd62+20];
$L__BB3_14:
	ld.f32 	%f34, [%rd170+24];
	setp.geu.f32 	%p8, %f34, %f112;
	@%p8 bra 	$L__BB3_16;
	add.s64 	%rd63, %rd4, %rd171;
	ld.f32 	%f112, [%rd63+24];
$L__BB3_16:
	ld.f32 	%f15, [%rd170+28];
	setp.geu.f32 	%p9, %f15, %f112;
	@%p9 bra 	$L__BB3_18;
	mov.f32 	%f112, %f15;
$L__BB3_18:
	add.s64 	%rd34, %rd170, 32;
	ld.f32 	%f35, [%rd170+32];
	setp.lt.f32 	%p10, %f35, %f112;
	selp.f32 	%f112, %f35, %f112, %p10;
	add.s32 	%r61, %r61, 8;
	add.s32 	%r60, %r60, 8;
	add.s64 	%rd171, %rd171, 32;
	setp.eq.s32 	%p11, %r61, 0;
	mov.u64 	%rd170, %rd34;
	@%p11 bra 	$L__BB3_19;
	bra.uni 	$L__BB3_4;
$L__BB3_19:
	add.s32 	%r66, %r60, 1;
$L__BB3_20:
	ld.param.u32 	%r53, [_Z15Aggrekeral_downPPPfS1_ii_param_3];
	add.s32 	%r34, %r53, 3;
	and.b32  	%r35, %r34, 3;
	add.s32 	%r17, %r35, -1;
	and.b32  	%r18, %r34, 1;
	add.s32 	%r36, %r53, -1;
	and.b32  	%r37, %r36, 7;
	setp.eq.s32 	%p12, %r37, 0;
	@%p12 bra 	$L__BB3_29;
	ld.param.u32 	%r54, [_Z15Aggrekeral_downPPPfS1_ii_param_3];
	add.s32 	%r38, %r54, -1;
	and.b32  	%r39, %r38, 7;
	add.s32 	%r40, %r39, -1;
	setp.lt.u32 	%p13, %r40, 3;
	@%p13 bra 	$L__BB3_23;
	mul.wide.u32 	%rd64, %r66, 4;
	add.s64 	%rd65, %rd4, %rd64;
	ld.f32 	%f37, [%rd65];
	setp.lt.f32 	%p14, %f37, %f112;
	selp.f32 	%f38, %f37, %f112, %p14;
	ld.f32 	%f39, [%rd65+4];
	setp.lt.f32 	%p15, %f39, %f38;
	selp.f32 	%f40, %f39, %f38, %p15;
	ld.f32 	%f41, [%rd65+8];
	setp.lt.f32 	%p16, %f41, %f40;
	selp.f32 	%f42, %f41, %f40, %p16;
	ld.f32 	%f43, [%rd65+12];
	setp.lt.f32 	%p17, %f43, %f42;
	selp.f32 	%f112, %f43, %f42, %p17;
	add.s32 	%r66, %r66, 4;
$L__BB3_23:
	ld.param.u32 	%r55, [_Z15Aggrekeral_downPPPfS1_ii_param_3];
	add.s32 	%r41, %r55, -1;
	and.b32  	%r42, %r41, 3;
	setp.eq.s32 	%p18, %r42, 0;
	@%p18 bra 	$L__BB3_29;
	setp.eq.s32 	%p19, %r17, 0;
	@%p19 bra 	$L__BB3_26;
	mul.wide.u32 	%rd66, %r66, 4;
	add.s64 	%rd67, %rd4, %rd66;
	ld.f32 	%f45, [%rd67];
	setp.lt.f32 	%p20, %f45, %f112;
	selp.f32 	%f46, %f45, %f112, %p20;
	ld.f32 	%f47, [%rd67+4];
	setp.lt.f32 	%p21, %f47, %f46;
	selp.f32 	%f112, %f47, %f46, %p21;
	add.s32 	%r66, %r66, 2;
$L__BB3_26:
	setp.eq.s32 	%p22, %r18, 0;
	@%p22 bra 	$L__BB3_29;
	mul.wide.u32 	%rd68, %r66, 4;
	add.s64 	%rd69, %rd4, %rd68;
	ld.f32 	%f26, [%rd69];
	setp.geu.f32 	%p23, %f26, %f112;
	@%p23 bra 	$L__BB3_29;
	mov.f32 	%f112, %f26;
$L__BB3_29:
	ld.param.u32 	%r56, [_Z15Aggrekeral_downPPPfS1_ii_param_3];
	add.s32 	%r44, %r56, -2;
	setp.lt.u32 	%p24, %r44, 3;
	add.s64 	%rd36, %rd2, %rd54;
	mov.b32 	%r64, 1;
	@%p24 bra 	$L__BB3_32;
	mov.b32 	%r62, 1;
$L__BB3_31:
	.pragma "nounroll";
	ld.param.u32 	%r57, [_Z15Aggrekeral_downPPPfS1_ii_param_3];
	ld.global.u64 	%rd71, [%rd3+8];
	add.s64 	%rd73, %rd71, %rd42;
	ld.u64 	%rd74, [%rd73];
	mul.wide.u32 	%rd75, %r62, 4;
	add.s64 	%rd76, %rd74, %rd75;
	ld.f32 	%f48, [%rd76];
	ld.f32 	%f49, [%rd76+-4];
	ld.f32 	%f50, [%rd76+4];
	setp.lt.f32 	%p25, %f49, %f48;
	selp.f32 	%f51, %f49, %f48, %p25;
	setp.lt.f32 	%p26, %f50, %f51;
	selp.f32 	%f52, %f50, %f51, %p26;
	setp.lt.f32 	%p27, %f112, %f52;
	selp.f32 	%f53, %f112, %f52, %p27;
	ld.global.u64 	%rd77, [%rd36];
	add.s64 	%rd78, %rd77, %rd42;
	ld.u64 	%rd79, [%rd78];
	add.s64 	%rd80, %rd79, %rd75;
	ld.f32 	%f54, [%rd80];
	add.f32 	%f55, %f54, %f53;
	sub.f32 	%f56, %f55, %f112;
	ld.global.u64 	%rd81, [%rd3];
	add.s64 	%rd82, %rd81, %rd42;
	ld.u64 	%rd83, [%rd82];
	add.s64 	%rd84, %rd83, %rd75;
	st.f32 	[%rd84], %f56;
	ld.global.u64 	%rd85, [%rd3+8];
	add.s64 	%rd86, %rd85, %rd42;
	ld.u64 	%rd87, [%rd86];
	add.s64 	%rd88, %rd87, %rd75;
	ld.f32 	%f57, [%rd88+4];
	ld.f32 	%f58, [%rd88];
	ld.f32 	%f59, [%rd88+8];
	setp.lt.f32 	%p28, %f58, %f57;
	selp.f32 	%f60, %f58, %f57, %p28;
	setp.lt.f32 	%p29, %f59, %f60;
	selp.f32 	%f61, %f59, %f60, %p29;
	setp.lt.f32 	%p30, %f112, %f61;
	selp.f32 	%f62, %f112, %f61, %p30;
	ld.global.u64 	%rd89, [%rd36];
	add.s64 	%rd90, %rd89, %rd42;
	ld.u64 	%rd91, [%rd90];
	add.s64 	%rd92, %rd91, %rd75;
	ld.f32 	%f63, [%rd92+4];
	add.f32 	%f64, %f63, %f62;
	sub.f32 	%f65, %f64, %f112;
	ld.global.u64 	%rd93, [%rd3];
	add.s64 	%rd94, %rd93, %rd42;
	ld.u64 	%rd95, [%rd94];
	add.s64 	%rd96, %rd95, %rd75;
	st.f32 	[%rd96+4], %f65;
	ld.global.u64 	%rd97, [%rd3+8];
	add.s64 	%rd98, %rd97, %rd42;
	ld.u64 	%rd99, [%rd98];
	add.s64 	%rd100, %rd99, %rd75;
	ld.f32 	%f66, [%rd100+8];
	ld.f32 	%f67, [%rd100+4];
	ld.f32 	%f68, [%rd100+12];
	setp.lt.f32 	%p31, %f67, %f66;
	selp.f32 	%f69, %f67, %f66, %p31;
	setp.lt.f32 	%p32, %f68, %f69;
	selp.f32 	%f70, %f68, %f69, %p32;
	setp.lt.f32 	%p33, %f112, %f70;
	selp.f32 	%f71, %f112, %f70, %p33;
	ld.global.u64 	%rd101, [%rd36];
	add.s64 	%rd102, %rd101, %rd42;
	ld.u64 	%rd103, [%rd102];
	add.s64 	%rd104, %rd103, %rd75;
	ld.f32 	%f72, [%rd104+8];
	add.f32 	%f73, %f72, %f71;
	sub.f32 	%f74, %f73, %f112;
	ld.global.u64 	%rd105, [%rd3];
	add.s64 	%rd106, %rd105, %rd42;
	ld.u64 	%rd107, [%rd106];
	add.s64 	%rd108, %rd107, %rd75;
	st.f32 	[%rd108+8], %f74;
	ld.global.u64 	%rd109, [%rd3+8];
	add.s64 	%rd110, %rd109, %rd42;
	ld.u64 	%rd111, [%rd110];
	add.s64 	%rd112, %rd111, %rd75;
	ld.f32 	%f75, [%rd112+12];
	ld.f32 	%f76, [%rd112+8];
	add.s32 	%r64, %r62, 4;
	ld.f32 	%f77, [%rd112+16];
	setp.lt.f32 	%p34, %f76, %f75;
	selp.f32 	%f78, %f76, %f75, %p34;
	setp.lt.f32 	%p35, %f77, %f78;
	selp.f32 	%f79, %f77, %f78, %p35;
	setp.lt.f32 	%p36, %f112, %f79;
	selp.f32 	%f80, %f112, %f79, %p36;
	ld.global.u64 	%rd113, [%rd36];
	add.s64 	%rd114, %rd113, %rd42;
	ld.u64 	%rd115, [%rd114];
	add.s64 	%rd116, %rd115, %rd75;
	ld.f32 	%f81, [%rd116+12];
	add.f32 	%f82, %f81, %f80;
	sub.f32 	%f83, %f82, %f112;
	ld.global.u64 	%rd117, [%rd3];
	add.s64 	%rd118, %rd117, %rd42;
	ld.u64 	%rd119, [%rd118];
	add.s64 	%rd120, %rd119, %rd75;
	st.f32 	[%rd120+12], %f83;
	add.s32 	%r46, %r62, 3;
	add.s32 	%r47, %r57, -1;
	and.b32  	%r48, %r47, -4;
	setp.ne.s32 	%p37, %r46, %r48;
	mov.u32 	%r62, %r64;
	@%p37 bra 	$L__BB3_31;
$L__BB3_32:
	ld.param.u32 	%r58, [_Z15Aggrekeral_downPPPfS1_ii_param_3];
	add.s32 	%r49, %r58, -1;
	and.b32  	%r50, %r49, 3;
	setp.eq.s32 	%p38, %r50, 0;
	@%p38 bra 	$L__BB3_37;
	setp.eq.s32 	%p39, %r17, 0;
	@%p39 bra 	$L__BB3_35;
	ld.global.u64 	%rd121, [%rd3+8];
	add.s64 	%rd123, %rd121, %rd42;
	ld.u64 	%rd124, [%rd123];
	mul.wide.u32 	%rd125, %r64, 4;
	add.s64 	%rd126, %rd124, %rd125;
	ld.f32 	%f84, [%rd126];
	mul.wide.s32 	%rd127, %r64, 4;
	add.s64 	%rd128, %rd124, %rd127;
	ld.f32 	%f85, [%rd128+-4];
	ld.f32 	%f86, [%rd126+4];
	setp.lt.f32 	%p40, %f85, %f84;
	selp.f32 	%f87, %f85, %f84, %p40;
	setp.lt.f32 	%p41, %f86, %f87;
	selp.f32 	%f88, %f86, %f87, %p41;
	setp.lt.f32 	%p42, %f112, %f88;
	selp.f32 	%f89, %f112, %f88, %p42;
	add.s64 	%rd130, %rd2, %rd54;
	ld.global.u64 	%rd131, [%rd130];
	add.s64 	%rd132, %rd131, %rd42;
	ld.u64 	%rd133, [%rd132];
	add.s64 	%rd134, %rd133, %rd125;
	ld.f32 	%f90, [%rd134];
	add.f32 	%f91, %f90, %f89;
	sub.f32 	%f92, %f91, %f112;
	ld.global.u64 	%rd135, [%rd3];
	add.s64 	%rd136, %rd135, %rd42;
	ld.u64 	%rd137, [%rd136];
	add.s64 	%rd138, %rd137, %rd125;
	st.f32 	[%rd138], %f92;
	ld.global.u64 	%rd139, [%rd3+8];
	add.s64 	%rd140, %rd139, %rd42;
	ld.u64 	%rd141, [%rd140];
	add.s64 	%rd142, %rd141, %rd125;
	ld.f32 	%f93, [%rd142+4];
	add.s64 	%rd143, %rd141, %rd127;
	ld.f32 	%f94, [%rd143];
	add.s32 	%r64, %r64, 2;
	ld.f32 	%f95, [%rd142+8];
	setp.lt.f32 	%p43, %f94, %f93;
	selp.f32 	%f96, %f94, %f93, %p43;
	setp.lt.f32 	%p44, %f95, %f96;
	selp.f32 	%f97, %f95, %f96, %p44;
	setp.lt.f32 	%p45, %f112, %f97;
	selp.f32 	%f98, %f112, %f97, %p45;
	ld.global.u64 	%rd144, [%rd130];
	add.s64 	%rd145, %rd144, %rd42;
	ld.u64 	%rd146, [%rd145];
	add.s64 	%rd147, %rd146, %rd125;
	ld.f32 	%f99, [%rd147+4];
	add.f32 	%f100, %f99, %f98;
	sub.f32 	%f101, %f100, %f112;
	ld.global.u64 	%rd148, [%rd3];
	add.s64 	%rd149, %rd148, %rd42;
	ld.u64 	%rd150, [%rd149];
	add.s64 	%rd151, %rd150, %rd125;
	st.f32 	[%rd151+4], %f101;
$L__BB3_35:
	setp.eq.s32 	%p46, %r18, 0;
	@%p46 bra 	$L__BB3_37;
	ld.global.u64 	%rd152, [%rd3+8];
	add.s64 	%rd154, %rd152, %rd42;
	ld.u64 	%rd155, [%rd154];
	mul.wide.u32 	%rd156, %r64, 4;
	add.s64 	%rd157, %rd155, %rd156;
	ld.f32 	%f102, [%rd157];
	mul.wide.s32 	%rd158, %r64, 4;
	add.s64 	%rd159, %rd155, %rd158;
	ld.f32 	%f103, [%rd159+-4];
	ld.f32 	%f104, [%rd157+4];
	setp.lt.f32 	%p47, %f103, %f102;
	selp.f32 	%f105, %f103, %f102, %p47;
	setp.lt.f32 	%p48, %f104, %f105;
	selp.f32 	%f106, %f104, %f105, %p48;
	setp.lt.f32 	%p49, %f112, %f106;
	selp.f32 	%f107, %f112, %f106, %p49;
	add.s64 	%rd161, %rd2, %rd54;
	ld.global.u64 	%rd162, [%rd161];
	add.s64 	%rd163, %rd162, %rd42;
	ld.u64 	%rd164, [%rd163];
	add.s64 	%rd165, %rd164, %rd156;
	ld.f32 	%f108, [%rd165];
	add.f32 	%f109, %f108, %f107;
	sub.f32 	%f110, %f109, %f112;
	ld.global.u64 	%rd166, [%rd3];
	add.s64 	%rd167, %rd166, %rd42;
	ld.u64 	%rd168, [%rd167];
	add.s64 	%rd169, %rd168, %rd156;
	st.f32 	[%rd169], %f110;
$L__BB3_37:
	setp.gt.s32 	%p50, %r59, 0;
	add.s32 	%r59, %r59, -1;
	@%p50 bra 	$L__BB3_2;
$L__BB3_38:
	bar.sync 	0;
	ret;

}


// ===== COMPILED SASS (sm_100) =====

	.target	sm_100

	.elftype	@"ET_EXEC"


//--------------------- .note.nv.tkinfo           --------------------------
	.section	.note.nv.tkinfo,"",@"SHT_NOTE"
	.sectionflags	@"SHF_NOTE_NV_TKINFO"
	.tkinfo
        /*0018*/ 	.word	0x00000002
        /*0030*/ 	.string	""
        /*0030*/ 	.string	"ptxas"
        /*0030*/ 	.string	"Cuda compilation tools, release 13.0, V13.0.88"
        /*0030*/ 	.string	"Build cuda_13.0.r13.0/compiler.36424714_0"
        /*0030*/ 	.string	"-arch sm_100 -m 64 "



//--------------------- .note.nv.cuinfo           --------------------------
	.section	.note.nv.cuinfo,"",@"SHT_NOTE"
	.sectionflags	@"SHF_NOTE_NV_CUINFO"
        /*0018*/ 	.short	0x0002
        /*001a*/ 	.short	0x0064
        /*001c*/ 	.short	0x0082
	.zero		2


//--------------------- .nv.info                  --------------------------
	.section	.nv.info,"",@"SHT_CUDA_INFO"
	.align	4


	//----- nvinfo : EIATTR_REGCOUNT
	.align		4
        /*0000*/ 	.byte	0x04, 0x2f
        /*0002*/ 	.short	(.L_1 - .L_0)
	.align		4
.L_0:
        /*0004*/ 	.word	index@(_Z15AggreKeral_leftPPPfS1_ii)
        /*0008*/ 	.word	0x0000001c


	//----- nvinfo : EIATTR_FRAME_SIZE
	.align		4
.L_1:
        /*000c*/ 	.byte	0x04, 0x11
        /*000e*/ 	.short	(.L_3 - .L_2)
	.align		4
.L_2:
        /*0010*/ 	.word	index@(_Z15AggreKeral_leftPPPfS1_ii)
        /*0014*/ 	.word	0x00000000


	//----- nvinfo : EIATTR_REGCOUNT
	.align		4
.L_3:
        /*0018*/ 	.byte	0x04, 0x2f
        /*001a*/ 	.short	(.L_5 - .L_4)
	.align		4
.L_4:
        /*001c*/ 	.word	index@(_Z16AggreKeral_rightPPPfS1_ii)
        /*0020*/ 	.word	0x0000001c


	//----- nvinfo : EIATTR_FRAME_SIZE
	.align		4
.L_5:
        /*0024*/ 	.byte	0x04, 0x11
        /*0026*/ 	.short	(.L_7 - .L_6)
	.align		4
.L_6:
        /*0028*/ 	.word	index@(_Z16AggreKeral_rightPPPfS1_ii)
        /*002c*/ 	.word	0x00000000


	//----- nvinfo : EIATTR_REGCOUNT
	.align		4
.L_7:
        /*0030*/ 	.byte	0x04, 0x2f
        /*0032*/ 	.short	(.L_9 - .L_8)
	.align		4
.L_8:
        /*0034*/ 	.word	index@(_Z14Aggrekeral_topPPPfS1_ii)
        /*0038*/ 	.word	0x0000001c


	//----- nvinfo : EIATTR_FRAME_SIZE
	.align		4
.L_9:
        /*003c*/ 	.byte	0x04, 0x11
        /*003e*/ 	.short	(.L_11 - .L_10)
	.align		4
.L_10:
        /*0040*/ 	.word	index@(_Z14Aggrekeral_topPPPfS1_ii)
        /*0044*/ 	.word	0x00000000


	//----- nvinfo : EIATTR_REGCOUNT
	.align		4
.L_11:
        /*0048*/ 	.byte	0x04, 0x2f
        /*004a*/ 	.short	(.L_13 - .L_12)
	.align		4
.L_12:
        /*004c*/ 	.word	index@(_Z15Aggrekeral_downPPPfS1_ii)
        /*0050*/ 	.word	0x0000001c


	//----- nvinfo : EIATTR_FRAME_SIZE
	.align		4
.L_13:
        /*0054*/ 	.byte	0x04, 0x11
        /*0056*/ 	.short	(.L_15 - .L_14)
	.align		4
.L_14:
        /*0058*/ 	.word	index@(_Z15Aggrekeral_downPPPfS1_ii)
        /*005c*/ 	.word	0x00000000


	//----- nvinfo : EIATTR_MIN_STACK_SIZE
	.align		4
.L_15:
        /*0060*/ 	.byte	0x04, 0x12
        /*0062*/ 	.short	(.L_17 - .L_16)
	.align		4
.L_16:
        /*0064*/ 	.word	index@(_Z15Aggrekeral_downPPPfS1_ii)
        /*0068*/ 	.word	0x00000000


	//----- nvinfo : EIATTR_MIN_STACK_SIZE
	.align		4
.L_17:
        /*006c*/ 	.byte	0x04, 0x12
        /*006e*/ 	.short	(.L_19 - .L_18)
	.align		4
.L_18:
        /*0070*/ 	.word	index@(_Z14Aggrekeral_topPPPfS1_ii)
        /*0074*/ 	.word	0x00000000


	//----- nvinfo : EIATTR_MIN_STACK_SIZE
	.align		4
.L_19:
        /*0078*/ 	.byte	0x04, 0x12
        /*007a*/ 	.short	(.L_21 - .L_20)
	.align		4
.L_20:
        /*007c*/ 	.word	index@(_Z16AggreKeral_rightPPPfS1_ii)
        /*0080*/ 	.word	0x00000000


	//----- nvinfo : EIATTR_MIN_STACK_SIZE
	.align		4
.L_21:
        /*0084*/ 	.byte	0x04, 0x12
        /*0086*/ 	.short	(.L_23 - .L_22)
	.align		4
.L_22:
        /*0088*/ 	.word	index@(_Z15AggreKeral_leftPPPfS1_ii)
        /*008c*/ 	.word	0x00000000
.L_23:


//--------------------- .nv.compat                --------------------------
	.section	.nv.compat,"",@"SHT_CUDA_COMPAT_INFO"
	.align	4
        /*0000*/ 	.byte	0x02, 0x09, 0x00, 0x00, 0x02, 0x02, 0x01, 0x00, 0x02, 0x05, 0x05, 0x00, 0x03, 0x07, 0x01, 0x01
        /*0010*/ 	.byte	0x02, 0x03, 0x00, 0x00, 0x02, 0x06, 0x01, 0x00, 0x04, 0x0b, 0x08, 0x00, 0x09, 0x00, 0x00, 0x00
        /*0020*/ 	.byte	0x00, 0x00, 0x00, 0x00


//--------------------- .nv.info._Z15Aggrekeral_downPPPfS1_ii --------------------------
	.section	.nv.info._Z15Aggrekeral_downPPPfS1_ii,"",@"SHT_CUDA_INFO"
	.sectionflags	@""
	.align	4


	//----- nvinfo : EIATTR_CUDA_API_VERSION
	.align		4
        /*0000*/ 	.byte	0x04, 0x37
        /*0002*/ 	.short	(.L_25 - .L_24)
.L_24:
        /*0004*/ 	.word	0x00000082


	//----- nvinfo : EIATTR_KPARAM_INFO
	.align		4
.L_25:
        /*0008*/ 	.byte	0x04, 0x17
        /*000a*/ 	.short	(.L_27 - .L_26)
.L_26:
        /*000c*/ 	.word	0x00000000
        /*0010*/ 	.short	0x0003
        /*0012*/ 	.short	0x0014
        /*0014*/ 	.byte	0x00, 0xf0, 0x11, 0x00


	//----- nvinfo : EIATTR_KPARAM_INFO
	.align		4
.L_27:
        /*0018*/ 	.byte	0x04, 0x17
        /*001a*/ 	.short	(.L_29 - .L_28)
.L_28:
        /*001c*/ 	.word	0x00000000
        /*0020*/ 	.short	0x0002
        /*0022*/ 	.short	0x0010
        /*0024*/ 	.byte	0x00, 0xf0, 0x11, 0x00


	//----- nvinfo : EIATTR_KPARAM_INFO
	.align		4
.L_29:
        /*0028*/ 	.byte	0x04, 0x17
        /*002a*/ 	.short	(.L_31 - .L_30)
.L_30:
        /*002c*/ 	.word	0x00000000
        /*0030*/ 	.short	0x0001
        /*0032*/ 	.short	0x0008
        /*0034*/ 	.byte	0x00, 0xf5, 0x21, 0x00


	//----- nvinfo : EIATTR_KPARAM_INFO
	.align		4
.L_31:
        /*0038*/ 	.byte	0x04, 0x17
        /*003a*/ 	.short	(.L_33 - .L_32)
.L_32:
        /*003c*/ 	.word	0x00000000
        /*0040*/ 	.short	0x0000
        /*0042*/ 	.short	0x0000
        /*0044*/ 	.byte	0x00, 0xf5, 0x21, 0x00


	//----- nvinfo : EIATTR_SPARSE_MMA_MASK
	.align		4
.L_33:
        /*0048*/ 	.byte	0x03, 0x50
        /*004a*/ 	.short	0x0000


	//----- nvinfo : EIATTR_MAXREG_COUNT
	.align		4
        /*004c*/ 	.byte	0x03, 0x1b
        /*004e*/ 	.short	0x00ff


	//----- nvinfo : EIATTR_NUM_BARRIERS
	.align		4
        /*0050*/ 	.byte	0x02, 0x4c
        /*0052*/ 	.byte	0x01
	.zero		1


	//----- nvinfo : EIATTR_MERCURY_ISA_VERSION
	.align		4
        /*0054*/ 	.byte	0x03, 0x5f
        /*0056*/ 	.short	0x0101


	//----- nvinfo : EIATTR_VRC_CTA_INIT_COUNT
	.align		4
        /*0058*/ 	.byte	0x02, 0x4a
	.zero		1
	.zero		1


	//----- nvinfo : EIATTR_EXIT_INSTR_OFFSETS
	.align		4
        /*005c*/ 	.byte	0x04, 0x1c
        /*005e*/ 	.short	(.L_35 - .L_34)


	//   ....[0]....
.L_34:
        /*0060*/ 	.word	0x00001700


	//----- nvinfo : EIATTR_CBANK_PARAM_SIZE
	.align		4
.L_35:
        /*0064*/ 	.byte	0x03, 0x19
        /*0066*/ 	.short	0x0018


	//----- nvinfo : EIATTR_PARAM_CBANK
	.align		4
        /*0068*/ 	.byte	0x04, 0x0a
        /*006a*/ 	.short	(.L_37 - .L_36)
	.align		4
.L_36:
        /*006c*/ 	.word	index@(.nv.constant0._Z15Aggrekeral_downPPPfS1_ii)
        /*0070*/ 	.short	0x0380
        /*0072*/ 	.short	0x0018


	//----- nvinfo : EIATTR_SW_WAR
	.align		4
.L_37:
        /*0074*/ 	.byte	0x04, 0x36
        /*0076*/ 	.short	(.L_39 - .L_38)
.L_38:
        /*0078*/ 	.word	0x00000008
.L_39:


//--------------------- .nv.info._Z14Aggrekeral_topPPPfS1_ii --------------------------
	.section	.nv.info._Z14Aggrekeral_topPPPfS1_ii,"",@"SHT_CUDA_INFO"
	.sectionflags	@""
	.align	4


	//----- nvinfo : EIATTR_CUDA_API_VERSION
	.align		4
        /*0000*/ 	.byte	0x04, 0x37
        /*0002*/ 	.short	(.L_41 - .L_40)
.L_40:
        /*0004*/ 	.word	0x00000082


	//----- nvinfo : EIATTR_KPARAM_INFO
	.align		4
.L_41:
        /*0008*/ 	.byte	0x04, 0x17
        /*000a*/ 	.short	(.L_43 - .L_42)
.L_42:
        /*000c*/ 	.word	0x00000000
        /*0010*/ 	.short	0x0003
        /*0012*/ 	.short	0x0014
        /*0014*/ 	.byte	0x00, 0xf0, 0x11, 0x00


	//----- nvinfo : EIATTR_KPARAM_INFO
	.align		4
.L_43:
        /*0018*/ 	.byte	0x04, 0x17
        /*001a*/ 	.short	(.L_45 - .L_44)
.L_44:
        /*001c*/ 	.word	0x00000000
        /*0020*/ 	.short	0x0002
        /*0022*/ 	.short	0x0010
        /*0024*/ 	.byte	0x00, 0xf0, 0x11, 0x00


	//----- nvinfo : EIATTR_KPARAM_INFO
	.align		4
.L_45:
        /*0028*/ 	.byte	0x04, 0x17
        /*002a*/ 	.short	(.L_47 - .L_46)
.L_46:
        /*002c*/ 	.word	0x00000000
        /*0030*/ 	.short	0x0001
        /*0032*/ 	.short	0x0008
        /*0034*/ 	.byte	0x00, 0xf5, 0x21, 0x00


	//----- nvinfo : EIATTR_KPARAM_INFO
	.align		4
.L_47:
        /*0038*/ 	.byte	0x04, 0x17
        /*003a*/ 	.short	(.L_49 - .L_48)
.L_48:
        /*003c*/ 	.word	0x00000000
        /*0040*/ 	.short	0x0000
        /*0042*/ 	.short	0x0000
        /*0044*/ 	.byte	0x00, 0xf5, 0x21, 0x00


	//----- nvinfo : EIATTR_SPARSE_MMA_MASK
	.align		4
.L_49:
        /*0048*/ 	.byte	0x03, 0x50
        /*004a*/ 	.short	0x0000


	//----- nvinfo : EIATTR_MAXREG_COUNT
	.align		4
        /*004c*/ 	.byte	0x03, 0x1b
        /*004e*/ 	.short	0x00ff


	//----- nvinfo : EIATTR_NUM_BARRIERS
	.align		4
        /*0050*/ 	.byte	0x02, 0x4c
        /*0052*/ 	.byte	0x01
	.zero		1


	//----- nvinfo : EIATTR_MERCURY_ISA_VERSION
	.align		4
        /*0054*/ 	.byte	0x03, 0x5f
        /*0056*/ 	.short	0x0101


	//----- nvinfo : EIATTR_VRC_CTA_INIT_COUNT
	.align		4
        /*0058*/ 	.byte	0x02, 0x4a
	.zero		1
	.zero		1


	//----- nvinfo : EIATTR_EXIT_INSTR_OFFSETS
	.align		4
        /*005c*/ 	.byte	0x04, 0x1c
        /*005e*/ 	.short	(.L_51 - .L_50)


	//   ....[0]....
.L_50:
        /*0060*/ 	.word	0x00001680


	//----- nvinfo : EIATTR_CBANK_PARAM_SIZE
	.align		4
.L_51:
        /*0064*/ 	.byte	0x03, 0x19
        /*0066*/ 	.short	0x0018


	//----- nvinfo : EIATTR_PARAM_CBANK
	.align		4
        /*0068*/ 	.byte	0x04, 0x0a
        /*006a*/ 	.short	(.L_53 - .L_52)
	.align		4
.L_52:
        /*006c*/ 	.word	index@(.nv.constant0._Z14Aggrekeral_topPPPfS1_ii)
        /*0070*/ 	.short	0x0380
        /*0072*/ 	.short	0x0018


	//----- nvinfo : EIATTR_SW_WAR
	.align		4
.L_53:
        /*0074*/ 	.byte	0x04, 0x36
        /*0076*/ 	.short	(.L_55 - .L_54)
.L_54:
        /*0078*/ 	.word	0x00000008
.L_55:


//--------------------- .nv.info._Z16AggreKeral_rightPPPfS1_ii --------------------------
	.section	.nv.info._Z16AggreKeral_rightPPPfS1_ii,"",@"SHT_CUDA_INFO"
	.sectionflags	@""
	.align	4


	//----- nvinfo : EIATTR_CUDA_API_VERSION
	.align		4
        /*0000*/ 	.byte	0x04, 0x37
        /*0002*/ 	.short	(.L_57 - .L_56)
.L_56:
        /*0004*/ 	.word	0x00000082


	//----- nvinfo : EIATTR_KPARAM_INFO
	.align		4
.L_57:
        /*0008*/ 	.byte	0x04, 0x17
        /*000a*/ 	.short	(.L_59 - .L_58)
.L_58:
        /*000c*/ 	.word	0x00000000
        /*0010*/ 	.short	0x0003
        /*0012*/ 	.short	0x0014
        /*0014*/ 	.byte	0x00, 0xf0, 0x11, 0x00


	//----- nvinfo : EIATTR_KPARAM_INFO
	.align		4
.L_59:
        /*0018*/ 	.byte	0x04, 0x17
        /*001a*/ 	.short	(.L_61 - .L_60)
.L_60:
        /*001c*/ 	.word	0x00000000
        /*0020*/ 	.short	0x0002
        /*0022*/ 	.short	0x0010
        /*0024*/ 	.byte	0x00, 0xf0, 0x11, 0x00


	//----- nvinfo : EIATTR_KPARAM_INFO
	.align		4
.L_61:
        /*0028*/ 	.byte	0x04, 0x17
        /*002a*/ 	.short	(.L_63 - .L_62)
.L_62:
        /*002c*/ 	.word	0x00000000
        /*0030*/ 	.short	0x0001
        /*0032*/ 	.short	0x0008
        /*0034*/ 	.byte	0x00, 0xf5, 0x21, 0x00


	//----- nvinfo : EIATTR_KPARAM_INFO
	.align		4
.L_63:
        /*0038*/ 	.byte	0x04, 0x17
        /*003a*/ 	.short	(.L_65 - .L_64)
.L_64:
        /*003c*/ 	.word	0x00000000
        /*0040*/ 	.short	0x0000
        /*0042*/ 	.short	0x0000
        /*0044*/ 	.byte	0x00, 0xf5, 0x21, 0x00


	//----- nvinfo : EIATTR_SPARSE_MMA_MASK
	.align		4
.L_65:
        /*0048*/ 	.byte	0x03, 0x50
        /*004a*/ 	.short	0x0000


	//----- nvinfo : EIATTR_MAXREG_COUNT
	.align		4
        /*004c*/ 	.byte	0x03, 0x1b
        /*004e*/ 	.short	0x00ff


	//----- nvinfo : EIATTR_NUM_BARRIERS
	.align		4
        /*0050*/ 	.byte	0x02, 0x4c
        /*0052*/ 	.byte	0x01
	.zero		1


	//----- nvinfo : EIATTR_MERCURY_ISA_VERSION
	.align		4
        /*0054*/ 	.byte	0x03, 0x5f
        /*0056*/ 	.short	0x0101


	//----- nvinfo : EIATTR_VRC_CTA_INIT_COUNT
	.align		4
        /*0058*/ 	.byte	0x02, 0x4a
	.zero		1
	.zero		1


	//----- nvinfo : EIATTR_EXIT_INSTR_OFFSETS
	.align		4
        /*005c*/ 	.byte	0x04, 0x1c
        /*005e*/ 	.short	(.L_67 - .L_66)


	//   ....[0]....
.L_66:
        /*0060*/ 	.word	0x00001560


	//----- nvinfo : EIATTR_CBANK_PARAM_SIZE
	.align		4
.L_67:
        /*0064*/ 	.byte	0x03, 0x19
        /*0066*/ 	.short	0x0018


	//----- nvinfo : EIATTR_PARAM_CBANK
	.align		4
        /*0068*/ 	.byte	0x04, 0x0a
        /*006a*/ 	.short	(.L_69 - .L_68)
	.align		4
.L_68:
        /*006c*/ 	.word	index@(.nv.constant0._Z16AggreKeral_rightPPPfS1_ii)
        /*0070*/ 	.short	0x0380
        /*0072*/ 	.short	0x0018


	//----- nvinfo : EIATTR_SW_WAR
	.align		4
.L_69:
        /*0074*/ 	.byte	0x04, 0x36
        /*0076*/ 	.short	(.L_71 - .L_70)
.L_70:
        /*0078*/ 	.word	0x00000008
.L_71:


//--------------------- .nv.info._Z15AggreKeral_leftPPPfS1_ii --------------------------
	.section	.nv.info._Z15AggreKeral_leftPPPfS1_ii,"",@"SHT_CUDA_INFO"
	.sectionflags	@""
	.align	4


	//----- nvinfo : EIATTR_CUDA_API_VERSION
	.align		4
        /*0000*/ 	.byte	0x04, 0x37
        /*0002*/ 	.short	(.L_73 - .L_72)
.L_72:
        /*0004*/ 	.word	0x00000082


	//----- nvinfo : EIATTR_KPARAM_INFO
	.align		4
.L_73:
        /*0008*/ 	.byte	0x04, 0x17
        /*000a*/ 	.short	(.L_75 - .L_74)
.L_74:
        /*000c*/ 	.word	0x00000000
        /*0010*/ 	.short	0x0003
        /*0012*/ 	.short	0x0014
        /*0014*/ 	.byte	0x00, 0xf0, 0x11, 0x00


	//----- nvinfo : EIATTR_KPARAM_INFO
	.align		4
.L_75:
        /*0018*/ 	.byte	0x04, 0x17
        /*001a*/ 	.short	(.L_77 - .L_76)
.L_76:
        /*001c*/ 	.word	0x00000000
        /*0020*/ 	.short	0x0002
        /*0022*/ 	.short	0x0010
        /*0024*/ 	.byte	0x00, 0xf0, 0x11, 0x00


	//----- nvinfo : EIATTR_KPARAM_INFO
	.align		4
.L_77:
        /*0028*/ 	.byte	0x04, 0x17
        /*002a*/ 	.short	(.L_79 - .L_78)
.L_78:
        /*002c*/ 	.word	0x00000000
        /*0030*/ 	.short	0x0001
        /*0032*/ 	.short	0x0008
        /*0034*/ 	.byte	0x00, 0xf5, 0x21, 0x00


	//----- nvinfo : EIATTR_KPARAM_INFO
	.align		4
.L_79:
        /*0038*/ 	.byte	0x04, 0x17
        /*003a*/ 	.short	(.L_81 - .L_80)
.L_80:
        /*003c*/ 	.word	0x00000000
        /*0040*/ 	.short	0x0000
        /*0042*/ 	.short	0x0000
        /*0044*/ 	.byte	0x00, 0xf5, 0x21, 0x00


	//----- nvinfo : EIATTR_SPARSE_MMA_MASK
	.align		4
.L_81:
        /*0048*/ 	.byte	0x03, 0x50
        /*004a*/ 	.short	0x0000


	//----- nvinfo : EIATTR_MAXREG_COUNT
	.align		4
        /*004c*/ 	.byte	0x03, 0x1b
        /*004e*/ 	.short	0x00ff


	//----- nvinfo : EIATTR_NUM_BARRIERS
	.align		4
        /*0050*/ 	.byte	0x02, 0x4c
        /*0052*/ 	.byte	0x01
	.zero		1


	//----- nvinfo : EIATTR_MERCURY_ISA_VERSION
	.align		4
        /*0054*/ 	.byte	0x03, 0x5f
        /*0056*/ 	.short	0x0101


	//----- nvinfo : EIATTR_VRC_CTA_INIT_COUNT
	.align		4
        /*0058*/ 	.byte	0x02, 0x4a
	.zero		1
	.zero		1


	//----- nvinfo : EIATTR_EXIT_INSTR_OFFSETS
	.align		4
        /*005c*/ 	.byte	0x04, 0x1c
        /*005e*/ 	.short	(.L_83 - .L_82)


	//   ....[0]....
.L_82:
        /*0060*/ 	.word	0x00001530


	//----- nvinfo : EIATTR_CBANK_PARAM_SIZE
	.align		4
.L_83:
        /*0064*/ 	.byte	0x03, 0x19
        /*0066*/ 	.short	0x0018


	//----- nvinfo : EIATTR_PARAM_CBANK
	.align		4
        /*0068*/ 	.byte	0x04, 0x0a
        /*006a*/ 	.short	(.L_85 - .L_84)
	.align		4
.L_84:
        /*006c*/ 	.word	index@(.nv.constant0._Z15AggreKeral_leftPPPfS1_ii)
        /*0070*/ 	.short	0x0380
        /*0072*/ 	.short	0x0018


	//----- nvinfo : EIATTR_SW_WAR
	.align		4
.L_85:
        /*0074*/ 	.byte	0x04, 0x36
        /*0076*/ 	.short	(.L_87 - .L_86)
.L_86:
        /*0078*/ 	.word	0x00000008
.L_87:


//--------------------- .nv.callgraph             --------------------------
	.section	.nv.callgraph,"",@"SHT_CUDA_CALLGRAPH"
	.align	4
	.sectionentsize	8
	.align		4
        /*0000*/ 	.word	0x00000000
	.align		4
        /*0004*/ 	.word	0xffffffff
	.align		4
        /*0008*/ 	.word	0x00000000
	.align		4
        /*000c*/ 	.word	0xfffffffe
	.align		4
        /*0010*/ 	.word	0x00000000
	.align		4
        /*0014*/ 	.word	0xfffffffd
	.align		4
        /*0018*/ 	.word	0x00000000
	.align		4
        /*001c*/ 	.word	0xfffffffc


//--------------------- .text._Z15Aggrekeral_downPPPfS1_ii --------------------------
	.section	.text._Z15Aggrekeral_downPPPfS1_ii,"ax",@progbits
	.align	128
        .global         _Z15Aggrekeral_downPPPfS1_ii
        .type           _Z15Aggrekeral_downPPPfS1_ii,@function
        .size           _Z15Aggrekeral_downPPPfS1_ii,(.L_x_52 - _Z15Aggrekeral_downPPPfS1_ii)
        .other          _Z15Aggrekeral_downPPPfS1_ii,@"STO_CUDA_ENTRY STV_DEFAULT"
_Z15Aggrekeral_downPPPfS1_ii:
.text._Z15Aggrekeral_downPPPfS1_ii:
[----:B------:R-:W-:Y:S08]  /*0000*/  LDC R1, c[0x0][0x37c] ;  /* 0x0000df00ff017b82 */ /* 0x000ff00000000800 */
[----:B------:R-:W0:Y:S01]  /*0010*/  LDC R9, c[0x0][0x390] ;  /* 0x0000e400ff097b82 */ /* 0x000e220000000800 */
[----:B------:R-:W1:Y:S07]  /*0020*/  LDCU.64 UR8, c[0x0][0x358] ;  /* 0x00006b00ff0877ac */ /* 0x000e6e0008000a00 */
[----:B------:R-:W0:Y:S01]  /*0030*/  LDC.64 R2, c[0x0][0x380] ;  /* 0x0000e000ff027b82 */ /* 0x000e220000000a00 */
[----:B------:R-:W2:Y:S07]  /*0040*/  S2R R5, SR_TID.X ;  /* 0x0000000000057919 */ /* 0x000eae0000002100 */
[----:B------:R-:W3:Y:S01]  /*0050*/  LDC.64 R6, c[0x0][0x388] ;  /* 0x0000e200ff067b82 */ /* 0x000ee20000000a00 */
[----:B0-----:R-:W-:-:S06]  /*0060*/  IMAD.WIDE R2, R9, 0x8, R2 ;  /* 0x0000000809027825 */ /* 0x001fcc00078e0202 */
[----:B-1----:R-:W4:Y:S01]  /*0070*/  LDG.E.64 R2, desc[UR8][R2.64+-0x8] ;  /* 0xfffff80802027981 */ /* 0x002f22000c1e1b00 */
[----:B------:R-:W2:Y:S01]  /*0080*/  S2UR UR4, SR_CTAID.X ;  /* 0x00000000000479c3 */ /* 0x000ea20000002500 */
[----:B---3--:R-:W-:-:S06]  /*0090*/  IMAD.WIDE R6, R9, 0x8, R6 ;  /* 0x0000000809067825 */ /* 0x008fcc00078e0206 */
[----:B------:R-:W3:Y:S01]  /*00a0*/  LDG.E.64 R6, desc[UR8][R6.64+-0x8] ;  /* 0xfffff80806067981 */ /* 0x000ee2000c1e1b00 */
[----:B------:R-:W2:Y:S02]  /*00b0*/  LDC R0, c[0x0][0x360] ;  /* 0x0000d800ff007b82 */ /* 0x000ea40000000800 */
[----:B--2---:R-:W-:Y:S01]  /*00c0*/  IMAD R0, R0, UR4, R5 ;  /* 0x0000000400007c24 */ /* 0x004fe2000f8e0205 */
[----:B------:R-:W0:Y:S03]  /*00d0*/  LDCU UR4, c[0x0][0x394] ;  /* 0x00007280ff0477ac */ /* 0x000e260008000800 */
[----:B----4-:R-:W-:-:S06]  /*00e0*/  IMAD.WIDE R4, R0, 0x8, R2 ;  /* 0x0000000800047825 */ /* 0x010fcc00078e0202 */
[----:B------:R-:W2:Y:S01]  /*00f0*/  LD.E.64 R4, desc[UR8][R4.64] ;  /* 0x0000000804047980 */ /* 0x000ea2000c101b00 */
[----:B0-----:R-:W-:-:S04]  /*0100*/  VIMNMX R8, PT, PT, R9, UR4, PT ;  /* 0x0000000409087c48 */ /* 0x001fc8000bfe0100 */
[----:B------:R-:W-:Y:S01]  /*0110*/  ISETP.GE.AND P0, PT, R8, 0x2, PT ;  /* 0x000000020800780c */ /* 0x000fe20003f06270 */
[----:B---3--:R-:W-:-:S05]  /*0120*/  IMAD.WIDE R2, R0, 0x8, R6 ;  /* 0x0000000800027825 */ /* 0x008fca00078e0206 */
[----:B--2---:R0:W-:Y:S01]  /*0130*/  ST.E.64 desc[UR8][R2.64], R4 ;  /* 0x0000000402007985 */ /* 0x0041e2000c101b08 */
[----:B------:R-:W-:Y:S06]  /*0140*/  BAR.SYNC.DEFER_BLOCKING 0x0 ;  /* 0x0000000000007b1d */ /* 0x000fec0000010000 */
[----:B------:R-:W-:Y:S05]  /*0150*/  @!P0 BRA `(.L_x_0) ;  /* 0x0000001400648947 */ /* 0x000fea0003800000 */
[----:B------:R-:W-:-:S07]  /*0160*/  VIADD R6, R9, 0xfffffffe ;  /* 0xfffffffe09067836 */ /* 0x000fce0000000000 */
.L_x_11:
[----:B0-----:R-:W0:Y:S01]  /*0170*/  LDC.64 R2, c[0x0][0x388] ;  /* 0x0000e200ff027b82 */ /* 0x001e220000000a00 */
[----:B-1----:R-:W1:Y:S01]  /*0180*/  LDCU UR4, c[0x0][0x394] ;  /* 0x00007280ff0477ac */ /* 0x002e620008000800 */
[----:B0-----:R-:W-:-:S06]  /*0190*/  IMAD.WIDE R10, R6, 0x8, R2 ;  /* 0x00000008060a7825 */ /* 0x001fcc00078e0202 */
[----:B--2---:R-:W2:Y:S01]  /*01a0*/  LDG.E.64 R10, desc[UR8][R10.64+-0x8] ;  /* 0xfffff8080a0a7981 */ /* 0x004ea2000c1e1b00 */
[----:B------:R-:W-:-:S05]  /*01b0*/  IMAD.WIDE.U32 R2, R6, 0x8, R2 ;  /* 0x0000000806027825 */ /* 0x000fca00078e0002 */
[----:B---3--:R-:W3:Y:S01]  /*01c0*/  LDG.E.64 R4, desc[UR8][R2.64+0x8] ;  /* 0x0000080802047981 */ /* 0x008ee2000c1e1b00 */
[----:B--2---:R-:W-:-:S06]  /*01d0*/  IMAD.WIDE R12, R0, 0x8, R10 ;  /* 0x00000008000c7825 */ /* 0x004fcc00078e020a */
[----:B------:R-:W2:Y:S01]  /*01e0*/  LD.E.64 R12, desc[UR8][R12.64] ;  /* 0x000000080c0c7980 */ /* 0x000ea2000c101b00 */
[----:B---3--:R-:W-:-:S06]  /*01f0*/  IMAD.WIDE R4, R0, 0x8, R4 ;  /* 0x0000000800047825 */ /* 0x008fcc00078e0204 */
[----:B------:R-:W5:Y:S01]  /*0200*/  LD.E.64 R4, desc[UR8][R4.64] ;  /* 0x0000000804047980 */ /* 0x000f62000c101b00 */
[----:B-1----:R-:W-:-:S04]  /*0210*/  UIADD3 UR5, UPT, UPT, UR4, -0x2, URZ ;  /* 0xfffffffe04057890 */ /* 0x002fc8000fffe0ff */
[----:B------:R-:W-:Y:S01]  /*0220*/  UISETP.GE.U32.AND UP0, UPT, UR5, 0x7, UPT ;  /* 0x000000070500788c */ /* 0x000fe2000bf06070 */
[----:B--2-4-:R0:W5:Y:S01]  /*0230*/  LD.E R7, desc[UR8][R12.64] ;  /* 0x000000080c077980 */ /* 0x014162000c101900 */
[----:B------:R-:W-:Y:S02]  /*0240*/  IMAD.MOV.U32 R9, RZ, RZ, R6 ;  /* 0x000000ffff097224 */ /* 0x000fe400078e0006 */
[----:B------:R-:W-:Y:S02]  /*0250*/  IMAD.MOV.U32 R15, RZ, RZ, 0x1 ;  /* 0x00000001ff0f7424 */ /* 0x000fe400078e00ff */
[----:B------:R-:W-:Y:S01]  /*0260*/  VIADD R6, R6, 0xffffffff ;  /* 0xffffffff06067836 */ /* 0x000fe20000000000 */
[----:B------:R-:W-:Y:S02]  /*0270*/  ISETP.GT.AND P0, PT, R9, RZ, PT ;  /* 0x000000ff0900720c */ /* 0x000fe40003f04270 */
[----:B------:R-:W-:Y:S11]  /*0280*/  BRA.U !UP0, `(.L_x_1) ;  /* 0x0000000508487547 */ /* 0x000ff6000b800000 */
[----:B-----5:R-:W2:Y:S04]  /*0290*/  LD.E R8, desc[UR8][R4.64+0x4] ;  /* 0x0000040804087980 */ /* 0x020ea8000c101900 */
[----:B------:R-:W3:Y:S04]  /*02a0*/  LD.E R10, desc[UR8][R4.64+0x8] ;  /* 0x00000808040a7980 */ /* 0x000ee8000c101900 */
[----:B0-----:R-:W4:Y:S04]  /*02b0*/  LD.E R12, desc[UR8][R4.64+0xc] ;  /* 0x00000c08040c7980 */ /* 0x001f28000c101900 */
[----:B------:R-:W4:Y:S04]  /*02c0*/  LD.E R14, desc[UR8][R4.64+0x10] ;  /* 0x00001008040e7980 */ /* 0x000f28000c101900 */
[----:B------:R-:W4:Y:S04]  /*02d0*/  LD.E R16, desc[UR8][R4.64+0x14] ;  /* 0x0000140804107980 */ /* 0x000f28000c101900 */
[----:B------:R-:W4:Y:S04]  /*02e0*/  LD.E R18, desc[UR8][R4.64+0x18] ;  /* 0x0000180804127980 */ /* 0x000f28000c101900 */
[----:B------:R-:W4:Y:S04]  /*02f0*/  LD.E R22, desc[UR8][R4.64+0x1c] ;  /* 0x00001c0804167980 */ /* 0x000f28000c101900 */
[----:B------:R-:W4:Y:S01]  /*0300*/  LD.E R20, desc[UR8][R4.64+0x20] ;  /* 0x0000200804147980 */ /* 0x000f22000c101900 */
[----:B------:R-:W-:-:S04]  /*0310*/  UIADD3 UR4, UPT, UPT, UR4, -0x1, URZ ;  /* 0xffffffff04047890 */ /* 0x000fc8000fffe0ff */
[----:B------:R-:W-:-:S04]  /*0320*/  ULOP3.LUT UR4, UR4, 0xfffffff8, URZ, 0xc0, !UPT ;  /* 0xfffffff804047892 */ /* 0x000fc8000f8ec0ff */
[----:B------:R-:W-:-:S04]  /*0330*/  UIADD3 UR4, UPT, UPT, -UR4, 0x8, URZ ;  /* 0x0000000804047890 */ /* 0x000fc8000fffe1ff */
[----:B------:R-:W-:Y:S01]  /*0340*/  UISETP.NE.AND UP0, UPT, UR4, URZ, UPT ;  /* 0x000000ff0400728c */ /* 0x000fe2000bf05270 */
[----:B--2---:R-:W-:-:S13]  /*0350*/  FSETP.GEU.AND P1, PT, R8, R7, PT ;  /* 0x000000070800720b */ /* 0x004fda0003f2e000 */
[----:B------:R-:W-:Y:S01]  /*0360*/  @!P1 MOV R7, R8 ;  /* 0x0000000800079202 */ /* 0x000fe20000000f00 */
[----:B------:R-:W-:-:S03]  /*0370*/  IMAD.MOV.U32 R8, RZ, RZ, 0x8 ;  /* 0x00000008ff087424 */ /* 0x000fc600078e00ff */
[----:B---3--:R-:W-:-:S13]  /*0380*/  FSETP.GEU.AND P1, PT, R10, R7, PT ;  /* 0x000000070a00720b */ /* 0x008fda0003f2e000 */
[----:B------:R-:W-:-:S05]  /*0390*/  @!P1 IMAD.MOV.U32 R7, RZ, RZ, R10 ;  /* 0x000000ffff079224 */ /* 0x000fca00078e000a */
[----:B----4-:R-:W-:-:S13]  /*03a0*/  FSETP.GEU.AND P1, PT, R12, R7, PT ;  /* 0x000000070c00720b */ /* 0x010fda0003f2e000 */
[----:B------:R-:W-:-:S05]  /*03b0*/  @!P1 IMAD.MOV.U32 R7, RZ, RZ, R12 ;  /* 0x000000ffff079224 */ /* 0x000fca00078e000c */
[----:B------:R-:W-:-:S13]  /*03c0*/  FSETP.GEU.AND P1, PT, R14, R7, PT ;  /* 0x000000070e00720b */ /* 0x000fda0003f2e000 */
[----:B------:R-:W-:-:S05]  /*03d0*/  @!P1 IMAD.MOV.U32 R7, RZ, RZ, R14 ;  /* 0x000000ffff079224 */ /* 0x000fca00078e000e */
[----:B------:R-:W-:-:S13]  /*03e0*/  FSETP.GEU.AND P1, PT, R16, R7, PT ;  /* 0x000000071000720b */ /* 0x000fda0003f2e000 */
[----:B------:R-:W-:-:S04]  /*03f0*/  @!P1 MOV R7, R16 ;  /* 0x0000001000079202 */ /* 0x000fc80000000f00 */
[----:B------:R-:W-:-:S13]  /*0400*/  FSETP.GEU.AND P1, PT, R18, R7, PT ;  /* 0x000000071200720b */ /* 0x000fda0003f2e000 */
[----:B------:R-:W-:-:S05]  /*0410*/  @!P1 IMAD.MOV.U32 R7, RZ, RZ, R18 ;  /* 0x000000ffff079224 */ /* 0x000fca00078e0012 */
[----:B------:R-:W-:-:S13]  /*0420*/  FSETP.GEU.AND P1, PT, R22, R7, PT ;  /* 0x000000071600720b */ /* 0x000fda0003f2e000 */
[----:B------:R-:W-:-:S05]  /*0430*/  @!P1 IMAD.MOV.U32 R7, RZ, RZ, R22 ;  /* 0x000000ffff079224 */ /* 0x000fca00078e0016 */
[----:B------:R-:W-:-:S04]  /*0440*/  FSETP.GEU.AND P1, PT, R20, R7, PT ;  /* 0x000000071400720b */ /* 0x000fc80003f2e000 */
[----:B------:R-:W-:Y:S01]  /*0450*/  FSEL R7, R20, R7, !P1 ;  /* 0x0000000714077208 */ /* 0x000fe20004800000 */
[----:B------:R-:W-:Y:S08]  /*0460*/  BRA.U !UP0, `(.L_x_2) ;  /* 0x0000000108cc7547 */ /* 0x000ff0000b800000 */
[----:B------:R-:W-:Y:S01]  /*0470*/  IADD3 R13, P1, PT, R4, 0x20, RZ ;  /* 0x00000020040d7810 */ /* 0x000fe20007f3e0ff */
[----:B------:R-:W-:Y:S01]  /*0480*/  UMOV UR5, UR4 ;  /* 0x0000000400057c82 */ /* 0x000fe20008000000 */
[----:B------:R-:W-:Y:S01]  /*0490*/  UMOV UR6, 0x20 ;  /* 0x0000002000067882 */ /* 0x000fe20000000000 */
[----:B------:R-:W-:Y:S01]  /*04a0*/  UMOV UR4, URZ ;  /* 0x000000ff00047c82 */ /* 0x000fe20008000000 */
[----:B------:R-:W-:-:S09]  /*04b0*/  IADD3.X R14, PT, PT, RZ, R5, RZ, P1, !PT ;  /* 0x00000005ff0e7210 */ /* 0x000fd20000ffe4ff */
.L_x_3:
[----:B------:R-:W-:Y:S02]  /*04c0*/  IMAD.MOV.U32 R10, RZ, RZ, R13 ;  /* 0x000000ffff0a7224 */ /* 0x000fe400078e000d */
[----:B------:R-:W-:-:S05]  /*04d0*/  IMAD.MOV.U32 R11, RZ, RZ, R14 ;  /* 0x000000ffff0b7224 */ /* 0x000fca00078e000e */
[----:B------:R-:W2:Y:S04]  /*04e0*/  LD.E R12, desc[UR8][R10.64+0x4] ;  /* 0x000004080a0c7980 */ /* 0x000ea8000c101900 */
[----:B------:R-:W3:Y:S04]  /*04f0*/  LD.E R14, desc[UR8][R10.64+0x8] ;  /* 0x000008080a0e7980 */ /* 0x000ee8000c101900 */
[----:B------:R-:W4:Y:S04]  /*0500*/  LD.E R16, desc[UR8][R10.64+0xc] ;  /* 0x00000c080a107980 */ /* 0x000f28000c101900 */
[----:B------:R-:W5:Y:S01]  /*0510*/  LD.E R18, desc[UR8][R10.64+0x10] ;  /* 0x000010080a127980 */ /* 0x000f62000c101900 */
[----:B--2---:R-:W-:-:S13]  /*0520*/  FSETP.GEU.AND P1, PT, R12, R7, PT ;  /* 0x000000070c00720b */ /* 0x004fda0003f2e000 */
[----:B------:R-:W-:-:S04]  /*0530*/  @!P1 IADD3 R12, P2, PT, R4, UR6, RZ ;  /* 0x00000006040c9c10 */ /* 0x000fc8000ff5e0ff */
[----:B------:R-:W-:-:S05]  /*0540*/  @!P1 IADD3.X R13, PT, PT, R5, UR4, RZ, P2, !PT ;  /* 0x00000004050d9c10 */ /* 0x000fca00097fe4ff */
[----:B------:R-:W3:Y:S02]  /*0550*/  @!P1 LD.E R7, desc[UR8][R12.64+0x4] ;  /* 0x000004080c079980 */ /* 0x000ee4000c101900 */
[----:B---3--:R-:W-:-:S13]  /*0560*/  FSETP.GEU.AND P1, PT, R14, R7, PT ;  /* 0x000000070e00720b */ /* 0x008fda0003f2e000 */
[----:B------:R-:W-:-:S04]  /*0570*/  @!P1 IADD3 R14, P2, PT, R4, UR6, RZ ;  /* 0x00000006040e9c10 */ /* 0x000fc8000ff5e0ff */
[----:B------:R-:W-:-:S05]  /*0580*/  @!P1 IADD3.X R15, PT, PT, R5, UR4, RZ, P2, !PT ;  /* 0x00000004050f9c10 */ /* 0x000fca00097fe4ff */
[----:B------:R-:W4:Y:S02]  /*0590*/  @!P1 LD.E R7, desc[UR8][R14.64+0x8] ;  /* 0x000008080e079980 */ /* 0x000f24000c101900 */
[----:B----4-:R-:W-:-:S13]  /*05a0*/  FSETP.GEU.AND P1, PT, R16, R7, PT ;  /* 0x000000071000720b */ /* 0x010fda0003f2e000 */
[----:B------:R-:W-:-:S04]  /*05b0*/  @!P1 IADD3 R16, P2, PT, R4, UR6, RZ ;  /* 0x0000000604109c10 */ /* 0x000fc8000ff5e0ff */
[----:B------:R-:W-:-:S05]  /*05c0*/  @!P1 IADD3.X R17, PT, PT, R5, UR4, RZ, P2, !PT ;  /* 0x0000000405119c10 */ /* 0x000fca00097fe4ff */
[----:B------:R-:W5:Y:S02]  /*05d0*/  @!P1 LD.E R7, desc[UR8][R16.64+0xc] ;  /* 0x00000c0810079980 */ /* 0x000f64000c101900 */
[----:B-----5:R-:W-:Y:S02]  /*05e0*/  FSETP.GEU.AND P1, PT, R18, R7, PT ;  /* 0x000000071200720b */ /* 0x020fe40003f2e000 */
[----:B------:R-:W2:Y:S11]  /*05f0*/  LD.E R18, desc[UR8][R10.64+0x14] ;  /* 0x000014080a127980 */ /* 0x000eb6000c101900 */
[----:B------:R-:W-:-:S04]  /*0600*/  @!P1 IADD3 R12, P2, PT, R4, UR6, RZ ;  /* 0x00000006040c9c10 */ /* 0x000fc8000ff5e0ff */
[----:B------:R-:W-:-:S05]  /*0610*/  @!P1 IADD3.X R13, PT, PT, R5, UR4, RZ, P2, !PT ;  /* 0x00000004050d9c10 */ /* 0x000fca00097fe4ff */
[----:B------:R-:W2:Y:S04]  /*0620*/  @!P1 LD.E R7, desc[UR8][R12.64+0x10] ;  /* 0x000010080c079980 */ /* 0x000ea8000c101900 */
[----:B------:R-:W3:Y:S01]  /*0630*/  LD.E R12, desc[UR8][R10.64+0x20] ;  /* 0x000020080a0c7980 */ /* 0x000ee2000c101900 */
[----:B--2---:R-:W-:-:S03]  /*0640*/  FSETP.GEU.AND P1, PT, R18, R7, PT ;  /* 0x000000071200720b */ /* 0x004fc60003f2e000 */
[----:B------:R-:W2:Y:S10]  /*0650*/  LD.E R18, desc[UR8][R10.64+0x18] ;  /* 0x000018080a127980 */ /* 0x000eb4000c101900 */
[----:B------:R-:W-:-:S04]  /*0660*/  @!P1 IADD3 R14, P2, PT, R4, UR6, RZ ;  /* 0x00000006040e9c10 */ /* 0x000fc8000ff5e0ff */
[----:B------:R-:W-:-:S05]  /*0670*/  @!P1 IADD3.X R15, PT, PT, R5, UR4, RZ, P2, !PT ;  /* 0x00000004050f9c10 */ /* 0x000fca00097fe4ff */
[----:B------:R-:W2:Y:S02]  /*0680*/  @!P1 LD.E R7, desc[UR8][R14.64+0x14] ;  /* 0x000014080e079980 */ /* 0x000ea4000c101900 */
[----:B--2---:R-:W-:Y:S02]  /*0690*/  FSETP.GEU.AND P1, PT, R18, R7, PT ;  /* 0x000000071200720b */ /* 0x004fe40003f2e000 */
[----:B------:R-:W2:Y:S11]  /*06a0*/  LD.E R18, desc[UR8][R10.64+0x1c] ;  /* 0x00001c080a127980 */ /* 0x000eb6000c101900 */
[----:B------:R-:W-:-:S04]  /*06b0*/  @!P1 IADD3 R16, P2, PT, R4, UR6, RZ ;  /* 0x0000000604109c10 */ /* 0x000fc8000ff5e0ff */
[----:B------:R-:W-:-:S05]  /*06c0*/  @!P1 IADD3.X R17, PT, PT, R5, UR4, RZ, P2, !PT ;  /* 0x0000000405119c10 */ /* 0x000fca00097fe4ff */
[----:B------:R-:W2:Y:S01]  /*06d0*/  @!P1 LD.E R7, desc[UR8][R16.64+0x18] ;  /* 0x0000180810079980 */ /* 0x000ea2000c101900 */
[----:B------:R-:W-:Y:S02]  /*06e0*/  UIADD3 UR6, UP0, UPT, UR6, 0x20, URZ ;  /* 0x0000002006067890 */ /* 0x000fe4000ff1e0ff */
[----:B------:R-:W-:Y:S02]  /*06f0*/  UIADD3 UR5, UPT, UPT, UR5, 0x8, URZ ;  /* 0x0000000805057890 */ /* 0x000fe4000fffe0ff */
[----:B------:R-:W-:Y:S02]  /*0700*/  UIADD3.X UR4, UPT, UPT, URZ, UR4, URZ, UP0, !UPT ;  /* 0x00000004ff047290 */ /* 0x000fe400087fe4ff */
[----:B------:R-:W-:Y:S01]  /*0710*/  UISETP.NE.AND UP0, UPT, UR5, URZ, UPT ;  /* 0x000000ff0500728c */ /* 0x000fe2000bf05270 */
[----:B------:R-:W-:Y:S01]  /*0720*/  IADD3 R13, P2, PT, R10, 0x20, RZ ;  /* 0x000000200a0d7810 */ /* 0x000fe20007f5e0ff */
[----:B------:R-:W-:-:S03]  /*0730*/  VIADD R8, R8, 0x8 ;  /* 0x0000000808087836 */ /* 0x000fc60000000000 */
[----:B------:R-:W-:Y:S02]  /*0740*/  IADD3.X R14, PT, PT, RZ, R11, RZ, P2, !PT ;  /* 0x0000000bff0e7210 */ /* 0x000fe400017fe4ff */
[----:B--2---:R-:W-:-:S13]  /*0750*/  FSETP.GEU.AND P1, PT, R18, R7, PT ;  /* 0x000000071200720b */ /* 0x004fda0003f2e000 */
[----:B------:R-:W-:-:S05]  /*0760*/  @!P1 IMAD.MOV.U32 R7, RZ, RZ, R18 ;  /* 0x000000ffff079224 */ /* 0x000fca00078e0012 */
[----:B---3--:R-:W-:-:S04]  /*0770*/  FSETP.GEU.AND P1, PT, R12, R7, PT ;  /* 0x000000070c00720b */ /* 0x008fc80003f2e000 */
[----:B------:R-:W-:Y:S01]  /*0780*/  FSEL R7, R12, R7, !P1 ;  /* 0x000000070c077208 */ /* 0x000fe20004800000 */
[----:B------:R-:W-:Y:S08]  /*0790*/  BRA.U UP0, `(.L_x_3) ;  /* 0xfffffffd00487547 */ /* 0x000ff0000b83ffff */
.L_x_2:
[----:B------:R-:W-:-:S07]  /*07a0*/  VIADD R15, R8, 0x1 ;  /* 0x00000001080f7836 */ /* 0x000fce0000000000 */
.L_x_1:
[----:B------:R-:W1:Y:S02]  /*07b0*/  LDCU UR7, c[0x0][0x394] ;  /* 0x00007280ff0777ac */ /* 0x000e640008000800 */
[----:B-1----:R-:W-:Y:S02]  /*07c0*/  UIADD3 UR10, UPT, UPT, UR7, -0x1, URZ ;  /* 0xffffffff070a7890 */ /* 0x002fe4000fffe0ff */
[----:B------:R-:W-:Y:S02]  /*07d0*/  UIADD3 UR4, UPT, UPT, UR7, 0x3, URZ ;  /* 0x0000000307047890 */ /* 0x000fe4000fffe0ff */
[----:B------:R-:W-:Y:S02]  /*07e0*/  ULOP3.LUT UP0, URZ, UR10, 0x7, URZ, 0xc0, !UPT ;  /* 0x000000070aff7892 */ /* 0x000fe4000f80c0ff */
[----:B------:R-:W-:Y:S02]  /*07f0*/  ULOP3.LUT UR5, UR4, 0x3, URZ, 0xc0, !UPT ;  /* 0x0000000304057892 */ /* 0x000fe4000f8ec0ff */
[----:B------:R-:W-:-:S02]  /*0800*/  ULOP3.LUT UR4, UR4, 0x1, URZ, 0xc0, !UPT ;  /* 0x0000000104047892 */ /* 0x000fc4000f8ec0ff */
[----:B------:R-:W-:-:S03]  /*0810*/  UIADD3 UR5, UPT, UPT, UR5, -0x1, URZ ;  /* 0xffffffff05057890 */ /* 0x000fc6000fffe0ff */
[----:B------:R-:W-:Y:S09]  /*0820*/  BRA.U !UP0, `(.L_x_4) ;  /* 0x0000000108907547 */ /* 0x000ff2000b800000 */
[----:B------:R-:W-:Y:S02]  /*0830*/  ULOP3.LUT UR6, UR10, 0x7, URZ, 0xc0, !UPT ;  /* 0x000000070a067892 */ /* 0x000fe4000f8ec0ff */
[----:B------:R-:W-:Y:S02]  /*0840*/  ULOP3.LUT UP1, URZ, UR10, 0x3, URZ, 0xc0, !UPT ;  /* 0x000000030aff7892 */ /* 0x000fe4000f82c0ff */
[----:B------:R-:W-:-:S04]  /*0850*/  UIADD3 UR6, UPT, UPT, UR6, -0x1, URZ ;  /* 0xffffffff06067890 */ /* 0x000fc8000fffe0ff */
[----:B------:R-:W-:-:S09]  /*0860*/  UISETP.GE.U32.AND UP0, UPT, UR6, 0x3, UPT ;  /* 0x000000030600788c */ /* 0x000fd2000bf06070 */
[----:B------:R-:W-:Y:S05]  /*0870*/  BRA.U !UP0, `(.L_x_5) ;  /* 0x0000000108387547 */ /* 0x000fea000b800000 */
[----:B-----5:R-:W-:-:S05]  /*0880*/  IMAD.WIDE.U32 R10, R15, 0x4, R4 ;  /* 0x000000040f0a7825 */ /* 0x020fca00078e0004 */
[----:B------:R-:W2:Y:S04]  /*0890*/  LD.E R8, desc[UR8][R10.64] ;  /* 0x000000080a087980 */ /* 0x000ea8000c101900 */
[----:B0-----:R-:W3:Y:S04]  /*08a0*/  LD.E R12, desc[UR8][R10.64+0x4] ;  /* 0x000004080a0c7980 */ /* 0x001ee8000c101900 */
[----:B------:R-:W4:Y:S04]  /*08b0*/  LD.E R14, desc[UR8][R10.64+0x8] ;  /* 0x000008080a0e7980 */ /* 0x000f28000c101900 */
[----:B------:R-:W4:Y:S01]  /*08c0*/  LD.E R16, desc[UR8][R10.64+0xc] ;  /* 0x00000c080a107980 */ /* 0x000f22000c101900 */
[----:B------:R-:W-:Y:S01]  /*08d0*/  VIADD R15, R15, 0x4 ;  /* 0x000000040f0f7836 */ /* 0x000fe20000000000 */
[----:B--2---:R-:W-:-:S04]  /*08e0*/  FSETP.GEU.AND P1, PT, R8, R7, PT ;  /* 0x000000070800720b */ /* 0x004fc80003f2e000 */
[----:B------:R-:W-:-:S04]  /*08f0*/  FSEL R7, R8, R7, !P1 ;  /* 0x0000000708077208 */ /* 0x000fc80004800000 */
[----:B---3--:R-:W-:-:S04]  /*0900*/  FSETP.GEU.AND P1, PT, R12, R7, PT ;  /* 0x000000070c00720b */ /* 0x008fc80003f2e000 */
[----:B------:R-:W-:-:S04]  /*0910*/  FSEL R7, R12, R7, !P1 ;  /* 0x000000070c077208 */ /* 0x000fc80004800000 */
[----:B----4-:R-:W-:-:S04]  /*0920*/  FSETP.GEU.AND P1, PT, R14, R7, PT ;  /* 0x000000070e00720b */ /* 0x010fc80003f2e000 */
[----:B------:R-:W-:-:S04]  /*0930*/  FSEL R7, R14, R7, !P1 ;  /* 0x000000070e077208 */ /* 0x000fc80004800000 */
[----:B------:R-:W-:-:S04]  /*0940*/  FSETP.GEU.AND P1, PT, R16, R7, PT ;  /* 0x000000071000720b */ /* 0x000fc80003f2e000 */
[----:B------:R-:W-:-:S09]  /*0950*/  FSEL R7, R16, R7, !P1 ;  /* 0x0000000710077208 */ /* 0x000fd20004800000 */
.L_x_5:
[----:B------:R-:W-:Y:S05]  /*0960*/  BRA.U !UP1, `(.L_x_4) ;  /* 0x0000000109407547 */ /* 0x000fea000b800000 */
[----:B------:R-:W-:Y:S02]  /*0970*/  UISETP.NE.AND UP0, UPT, UR5, URZ, UPT ;  /* 0x000000ff0500728c */ /* 0x000fe4000bf05270 */
[----:B------:R-:W-:-:S07]  /*0980*/  UISETP.NE.AND UP1, UPT, UR4, URZ, UPT ;  /* 0x000000ff0400728c */ /* 0x000fce000bf25270 */
[----:B------:R-:W-:Y:S05]  /*0990*/  BRA.U !UP0, `(.L_x_6) ;  /* 0x0000000108207547 */ /* 0x000fea000b800000 */
[----:B-----5:R-:W-:-:S05]  /*09a0*/  IMAD.WIDE.U32 R10, R15, 0x4, R4 ;  /* 0x000000040f0a7825 */ /* 0x020fca00078e0004 */
[----:B------:R-:W2:Y:S04]  /*09b0*/  LD.E R8, desc[UR8][R10.64] ;  /* 0x000000080a087980 */ /* 0x000ea8000c101900 */
[----:B0-----:R-:W3:Y:S01]  /*09c0*/  LD.E R12, desc[UR8][R10.64+0x4] ;  /* 0x000004080a0c7980 */ /* 0x001ee2000c101900 */
[----:B------:R-:W-:Y:S02]  /*09d0*/  IADD3 R15, PT, PT, R15, 0x2, RZ ;  /* 0x000000020f0f7810 */ /* 0x000fe40007ffe0ff */
[----:B--2---:R-:W-:-:S04]  /*09e0*/  FSETP.GEU.AND P1, PT, R8, R7, PT ;  /* 0x000000070800720b */ /* 0x004fc80003f2e000 */
[----:B------:R-:W-:-:S04]  /*09f0*/  FSEL R7, R8, R7, !P1 ;  /* 0x0000000708077208 */ /* 0x000fc80004800000 */
[----:B---3--:R-:W-:-:S04]  /*0a00*/  FSETP.GEU.AND P1, PT, R12, R7, PT ;  /* 0x000000070c00720b */ /* 0x008fc80003f2e000 */
[----:B------:R-:W-:-:S09]  /*0a10*/  FSEL R7, R12, R7, !P1 ;  /* 0x000000070c077208 */ /* 0x000fd20004800000 */
.L_x_6:
[----:B------:R-:W-:Y:S05]  /*0a20*/  BRA.U !UP1, `(.L_x_4) ;  /* 0x0000000109107547 */ /* 0x000fea000b800000 */
[----:B-----5:R-:W-:-:S06]  /*0a30*/  IMAD.WIDE.U32 R4, R15, 0x4, R4 ;  /* 0x000000040f047825 */ /* 0x020fcc00078e0004 */
[----:B------:R-:W2:Y:S02]  /*0a40*/  LD.E R4, desc[UR8][R4.64] ;  /* 0x0000000804047980 */ /* 0x000ea4000c101900 */
[----:B--2---:R-:W-:-:S13]  /*0a50*/  FSETP.GEU.AND P1, PT, R4, R7, PT ;  /* 0x000000070400720b */ /* 0x004fda0003f2e000 */
[----:B------:R-:W-:-:S07]  /*0a60*/  @!P1 IMAD.MOV.U32 R7, RZ, RZ, R4 ;  /* 0x000000ffff079224 */ /* 0x000fce00078e0004 */
.L_x_4:
[----:B-----5:R-:W1:Y:S01]  /*0a70*/  LDC.64 R4, c[0x0][0x380] ;  /* 0x0000e000ff047b82 */ /* 0x020e620000000a00 */
[----:B------:R-:W-:Y:S01]  /*0a80*/  UIADD3 UR7, UPT, UPT, UR7, -0x2, URZ ;  /* 0xfffffffe07077890 */ /* 0x000fe2000fffe0ff */
[----:B------:R-:W-:-:S03]  /*0a90*/  IMAD.MOV.U32 R8, RZ, RZ, 0x1 ;  /* 0x00000001ff087424 */ /* 0x000fc600078e00ff */
[----:B------:R-:W-:-:S09]  /*0aa0*/  UISETP.GE.U32.AND UP0, UPT, UR7, 0x3, UPT ;  /* 0x000000030700788c */ /* 0x000fd2000bf06070 */
[----:B------:R-:W-:Y:S05]  /*0ab0*/  BRA.U !UP0, `(.L_x_7) ;  /* 0x0000000508ac7547 */ /* 0x000fea000b800000 */
[----:B------:R-:W-:Y:S02]  /*0ac0*/  IMAD.MOV.U32 R8, RZ, RZ, 0x1 ;  /* 0x00000001ff087424 */ /* 0x000fe400078e00ff */
[----:B-1----:R-:W-:-:S07]  /*0ad0*/  IMAD.WIDE.U32 R10, R9, 0x8, R4 ;  /* 0x00000008090a7825 */ /* 0x002fce00078e0004 */
.L_x_8:
[----:B0-2---:R-:W2:Y:S04]  /*0ae0*/  LDG.E.64 R12, desc[UR8][R2.64+0x8] ;  /* 0x00000808020c7981 */ /* 0x005ea8000c1e1b00 */
[----:B------:R-:W3:Y:S01]  /*0af0*/  LDG.E.64 R14, desc[UR8][R10.64] ;  /* 0x000000080a0e7981 */ /* 0x000ee2000c1e1b00 */
[----:B--2---:R-:W-:-:S03]  /*0b00*/  IMAD.WIDE R16, R0, 0x8, R12 ;  /* 0x0000000800107825 */ /* 0x004fc600078e020c */
[----:B------:R-:W2:Y:S04]  /*0b10*/  LDG.E.64 R12, desc[UR8][R2.64] ;  /* 0x00000008020c7981 */ /* 0x000ea8000c1e1b00 */
[----:B------:R-:W4:Y:S01]  /*0b20*/  LD.E.64 R16, desc[UR8][R16.64] ;  /* 0x0000000810107980 */ /* 0x000f22000c101b00 */
[----:B---3--:R-:W-:-:S06]  /*0b30*/  IMAD.WIDE R14, R0, 0x8, R14 ;  /* 0x00000008000e7825 */ /* 0x008fcc00078e020e */
[----:B------:R-:W3:Y:S01]  /*0b40*/  LD.E.64 R14, desc[UR8][R14.64] ;  /* 0x000000080e0e7980 */ /* 0x000ee2000c101b00 */
[----:B----4-:R-:W-:-:S05]  /*0b50*/  IMAD.WIDE.U32 R18, R8, 0x4, R16 ;  /* 0x0000000408127825 */ /* 0x010fca00078e0010 */
[----:B------:R-:W4:Y:S04]  /*0b60*/  LD.E R22, desc[UR8][R18.64] ;  /* 0x0000000812167980 */ /* 0x000f28000c101900 */
[----:B------:R-:W4:Y:S04]  /*0b70*/  LD.E R23, desc[UR8][R18.64+-0x4] ;  /* 0xfffffc0812177980 */ /* 0x000f28000c101900 */
[----:B------:R-:W5:Y:S01]  /*0b80*/  LD.E R24, desc[UR8][R18.64+0x4] ;  /* 0x0000040812187980 */ /* 0x000f62000c101900 */
[----:B---3--:R-:W-:-:S04]  /*0b90*/  IMAD.WIDE.U32 R20, R8, 0x4, R14 ;  /* 0x0000000408147825 */ /* 0x008fc800078e000e */
[----:B--2---:R-:W-:Y:S02]  /*0ba0*/  IMAD.WIDE R12, R0, 0x8, R12 ;  /* 0x00000008000c7825 */ /* 0x004fe400078e020c */
[----:B------:R-:W2:Y:S04]  /*0bb0*/  LD.E R21, desc[UR8][R20.64] ;  /* 0x0000000814157980 */ /* 0x000ea8000c101900 */
[----:B------:R-:W3:Y:S01]  /*0bc0*/  LD.E.64 R12, desc[UR8][R12.64] ;  /* 0x000000080c0c7980 */ /* 0x000ee2000c101b00 */
[----:B----4-:R-:W-:-:S04]  /*0bd0*/  FSETP.GEU.AND P1, PT, R23, R22, PT ;  /* 0x000000161700720b */ /* 0x010fc80003f2e000 */
[----:B------:R-:W-:-:S04]  /*0be0*/  FSEL R23, R23, R22, !P1 ;  /* 0x0000001617177208 */ /* 0x000fc80004800000 */
[----:B-----5:R-:W-:-:S04]  /*0bf0*/  FSETP.GEU.AND P1, PT, R24, R23, PT ;  /* 0x000000171800720b */ /* 0x020fc80003f2e000 */
[----:B------:R-:W-:-:S04]  /*0c00*/  FSEL R24, R24, R23, !P1 ;  /* 0x0000001718187208 */ /* 0x000fc80004800000 */
[----:B------:R-:W-:-:S04]  /*0c10*/  FSETP.GEU.AND P1, PT, R7, R24, PT ;  /* 0x000000180700720b */ /* 0x000fc80003f2e000 */
[----:B------:R-:W-:Y:S01]  /*0c20*/  FSEL R24, R7, R24, !P1 ;  /* 0x0000001807187208 */ /* 0x000fe20004800000 */
[----:B---3--:R-:W-:-:S04]  /*0c30*/  IMAD.WIDE.U32 R16, R8, 0x4, R12 ;  /* 0x0000000408107825 */ /* 0x008fc800078e000c */
[----:B--2---:R-:W-:-:S04]  /*0c40*/  FADD R24, R24, R21 ;  /* 0x0000001518187221 */ /* 0x004fc80000000000 */
[----:B------:R-:W-:-:S05]  /*0c50*/  FADD R23, R24, -R7 ;  /* 0x8000000718177221 */ /* 0x000fca0000000000 */
[----:B------:R0:W-:Y:S04]  /*0c60*/  ST.E desc[UR8][R16.64], R23 ;  /* 0x0000001710007985 */ /* 0x0001e8000c101908 */
[----:B------:R-:W2:Y:S04]  /*0c70*/  LDG.E.64 R12, desc[UR8][R2.64+0x8] ;  /* 0x00000808020c7981 */ /* 0x000ea8000c1e1b00 */
        /* <DEDUP_REMOVED lines=9> */
[----:B0-----:R-:W5:Y:S01]  /*0d10*/  LD.E R23, desc[UR8][R20.64+0x8] ;  /* 0x0000080814177980 */ /* 0x001f62000c101900 */
        /* <DEDUP_REMOVED lines=48> */
[----:B------:R-:W4:Y:S01]  /*1020*/  LD.E R25, desc[UR8][R20.64+0x8] ;  /* 0x0000080814197980 */ /* 0x000f22000c101900 */
[----:B--2---:R-:W-:-:S03]  /*1030*/  IMAD.WIDE R12, R0, 0x8, R12 ;  /* 0x00000008000c7825 */ /* 0x004fc600078e020c */
[----:B0-----:R-:W2:Y:S01]  /*1040*/  LD.E R23, desc[UR8][R20.64+0x10] ;  /* 0x0000100814177980 */ /* 0x001ea2000c101900 */
[----:B---3--:R-:W-:-:S03]  /*1050*/  IMAD.WIDE.U32 R16, R8, 0x4, R14 ;  /* 0x0000000408107825 */ /* 0x008fc600078e000e */
[----:B------:R-:W3:Y:S04]  /*1060*/  LD.E.64 R12, desc[UR8][R12.64] ;  /* 0x000000080c0c7980 */ /* 0x000ee8000c101b00 */
[----:B------:R-:W5:Y:S01]  /*1070*/  LD.E R17, desc[UR8][R16.64+0xc] ;  /* 0x00000c0810117980 */ /* 0x000f62000c101900 */
[----:B------:R-:W-:Y:S01]  /*1080*/  ULOP3.LUT UR6, UR10, 0xfffffffc, URZ, 0xc0, !UPT ;  /* 0xfffffffc0a067892 */ /* 0x000fe2000f8ec0ff */
[----:B----4-:R-:W-:-:S04]  /*1090*/  FSETP.GEU.AND P1, PT, R25, R22, PT ;  /* 0x000000161900720b */ /* 0x010fc80003f2e000 */
[----:B------:R-:W-:-:S04]  /*10a0*/  FSEL R22, R25, R22, !P1 ;  /* 0x0000001619167208 */ /* 0x000fc80004800000 */
[----:B--2---:R-:W-:-:S04]  /*10b0*/  FSETP.GEU.AND P1, PT, R23, R22, PT ;  /* 0x000000161700720b */ /* 0x004fc80003f2e000 */
[----:B------:R-:W-:Y:S01]  /*10c0*/  FSEL R22, R23, R22, !P1 ;  /* 0x0000001617167208 */ /* 0x000fe20004800000 */
[C---:B---3--:R-:W-:Y:S01]  /*10d0*/  IMAD.WIDE.U32 R14, R8.reuse, 0x4, R12 ;  /* 0x00000004080e7825 */ /* 0x048fe200078e000c */
[----:B------:R-:W-:Y:S02]  /*10e0*/  IADD3 R12, PT, PT, R8, 0x3, RZ ;  /* 0x00000003080c7810 */ /* 0x000fe40007ffe0ff */
[----:B------:R-:W-:-:S04]  /*10f0*/  FSETP.GEU.AND P1, PT, R7, R22, PT ;  /* 0x000000160700720b */ /* 0x000fc80003f2e000 */
[----:B------:R-:W-:Y:S02]  /*1100*/  FSEL R22, R7, R22, !P1 ;  /* 0x0000001607167208 */ /* 0x000fe40004800000 */
[----:B------:R-:W-:-:S03]  /*1110*/  ISETP.NE.AND P1, PT, R12, UR6, PT ;  /* 0x000000060c007c0c */ /* 0x000fc6000bf25270 */
[----:B-----5:R-:W-:-:S04]  /*1120*/  FADD R22, R22, R17 ;  /* 0x0000001116167221 */ /* 0x020fc80000000000 */
[----:B------:R-:W-:Y:S01]  /*1130*/  FADD R19, R22, -R7 ;  /* 0x8000000716137221 */ /* 0x000fe20000000000 */
[----:B------:R-:W-:-:S04]  /*1140*/  VIADD R8, R8, 0x4 ;  /* 0x0000000408087836 */ /* 0x000fc80000000000 */
[----:B------:R2:W-:Y:S01]  /*1150*/  ST.E desc[UR8][R14.64+0xc], R19 ;  /* 0x00000c130e007985 */ /* 0x0005e2000c101908 */
[----:B------:R-:W-:Y:S05]  /*1160*/  @P1 BRA `(.L_x_8) ;  /* 0xfffffff8005c1947 */ /* 0x000fea000383ffff */
.L_x_7:
[----:B------:R-:W-:-:S09]  /*1170*/  ULOP3.LUT UP0, URZ, UR10, 0x3, URZ, 0xc0, !UPT ;  /* 0x000000030aff7892 */ /* 0x000fd2000f80c0ff */
[----:B------:R-:W-:Y:S05]  /*1180*/  BRA.U !UP0, `(.L_x_9) ;  /* 0x0000000508547547 */ /* 0x000fea000b800000 */
[----:B------:R-:W-:Y:S02]  /*1190*/  UISETP.NE.AND UP0, UPT, UR5, URZ, UPT ;  /* 0x000000ff0500728c */ /* 0x000fe4000bf05270 */
[----:B------:R-:W-:-:S07]  /*11a0*/  UISETP.NE.AND UP1, UPT, UR4, URZ, UPT ;  /* 0x000000ff0400728c */ /* 0x000fce000bf25270 */
[----:B------:R-:W-:Y:S05]  /*11b0*/  BRA.U !UP0, `(.L_x_10) ;  /* 0x0000000108d87547 */ /* 0x000fea000b800000 */
[----:B0-----:R-:W3:Y:S01]  /*11c0*/  LDG.E.64 R12, desc[UR8][R2.64+0x8] ;  /* 0x00000808020c7981 */ /* 0x001ee2000c1e1b00 */
[----:B-1----:R-:W-:-:S05]  /*11d0*/  IMAD.WIDE.U32 R10, R9, 0x8, R4 ;  /* 0x00000008090a7825 */ /* 0x002fca00078e0004 */
[----:B--2---:R-:W2:Y:S01]  /*11e0*/  LDG.E.64 R14, desc[UR8][R10.64] ;  /* 0x000000080a0e7981 */ /* 0x004ea2000c1e1b00 */
[----:B---3--:R-:W-:-:S03]  /*11f0*/  IMAD.WIDE R16, R0, 0x8, R12 ;  /* 0x0000000800107825 */ /* 0x008fc600078e020c */
[----:B------:R-:W3:Y:S04]  /*1200*/  LDG.E.64 R12, desc[UR8][R2.64] ;  /* 0x00000008020c7981 */ /* 0x000ee8000c1e1b00 */
[----:B------:R-:W4:Y:S01]  /*1210*/  LD.E.64 R16, desc[UR8][R16.64] ;  /* 0x0000000810107980 */ /* 0x000f22000c101b00 */
[----:B--2---:R-:W-:-:S06]  /*1220*/  IMAD.WIDE R14, R0, 0x8, R14 ;  /* 0x00000008000e7825 */ /* 0x004fcc00078e020e */
[----:B------:R-:W2:Y:S01]  /*1230*/  LD.E.64 R14, desc[UR8][R14.64] ;  /* 0x000000080e0e7980 */ /* 0x000ea2000c101b00 */
[----:B----4-:R-:W-:-:S04]  /*1240*/  IMAD.WIDE R20, R8, 0x4, R16 ;  /* 0x0000000408147825 */ /* 0x010fc800078e0210 */
[C---:B------:R-:W-:Y:S02]  /*1250*/  IMAD.WIDE.U32 R18, R8.reuse, 0x4, R16 ;  /* 0x0000000408127825 */ /* 0x040fe400078e0010 */
[----:B------:R-:W4:Y:S04]  /*1260*/  LD.E R21, desc[UR8][R20.64+-0x4] ;  /* 0xfffffc0814157980 */ /* 0x000f28000c101900 */
[----:B------:R-:W4:Y:S04]  /*1270*/  LD.E R24, desc[UR8][R18.64] ;  /* 0x0000000812187980 */ /* 0x000f28000c101900 */
[----:B------:R-:W5:Y:S01]  /*1280*/  LD.E R25, desc[UR8][R18.64+0x4] ;  /* 0x0000040812197980 */ /* 0x000f62000c101900 */
[----:B--2---:R-:W-:-:S04]  /*1290*/  IMAD.WIDE.U32 R22, R8, 0x4, R14 ;  /* 0x0000000408167825 */ /* 0x004fc800078e000e */
[----:B---3--:R-:W-:Y:S02]  /*12a0*/  IMAD.WIDE R12, R0, 0x8, R12 ;  /* 0x00000008000c7825 */ /* 0x008fe400078e020c */
        /* <DEDUP_REMOVED lines=19> */
[----:B----4-:R-:W-:-:S04]  /*13e0*/  IMAD.WIDE R22, R8, 0x4, R18 ;  /* 0x0000000408167825 */ /* 0x010fc800078e0212 */
[C---:B------:R-:W-:Y:S02]  /*13f0*/  IMAD.WIDE.U32 R20, R8.reuse, 0x4, R18 ;  /* 0x0000000408147825 */ /* 0x040fe400078e0012 */
        /* <DEDUP_REMOVED lines=16> */
[----:B------:R3:W-:Y:S01]  /*1500*/  ST.E desc[UR8][R12.64+0x4], R15 ;  /* 0x0000040f0c007985 */ /* 0x0007e2000c101908 */
[----:B------:R-:W-:-:S07]  /*1510*/  VIADD R8, R8, 0x2 ;  /* 0x0000000208087836 */ /* 0x000fce0000000000 */
.L_x_10:
[----:B------:R-:W-:Y:S05]  /*1520*/  BRA.U !UP1, `(.L_x_9) ;  /* 0x00000001096c7547 */ /* 0x000fea000b800000 */
[----:B------:R-:W4:Y:S01]  /*1530*/  LDG.E.64 R10, desc[UR8][R2.64+0x8] ;  /* 0x00000808020a7981 */ /* 0x000f22000c1e1b00 */
[----:B-1----:R-:W-:-:S03]  /*1540*/  IMAD.WIDE.U32 R16, R9, 0x8, R4 ;  /* 0x0000000809107825 */ /* 0x002fc600078e0004 */
[----:B--2---:R-:W2:Y:S04]  /*1550*/  LDG.E.64 R18, desc[UR8][R2.64] ;  /* 0x0000000802127981 */ /* 0x004ea8000c1e1b00 */
[----:B------:R-:W3:Y:S01]  /*1560*/  LDG.E.64 R4, desc[UR8][R16.64] ;  /* 0x0000000810047981 */ /* 0x000ee2000c1e1b00 */
[----:B----4-:R-:W-:-:S06]  /*1570*/  IMAD.WIDE R10, R0, 0x8, R10 ;  /* 0x00000008000a7825 */ /* 0x010fcc00078e020a */
[----:B------:R-:W0:Y:S01]  /*1580*/  LD.E.64 R10, desc[UR8][R10.64] ;  /* 0x000000080a0a7980 */ /* 0x000e22000c101b00 */
[----:B---3--:R-:W-:-:S06]  /*1590*/  IMAD.WIDE R14, R0, 0x8, R4 ;  /* 0x00000008000e7825 */ /* 0x008fcc00078e0204 */
[----:B------:R-:W3:Y:S01]  /*15a0*/  LD.E.64 R14, desc[UR8][R14.64] ;  /* 0x000000080e0e7980 */ /* 0x000ee2000c101b00 */
[----:B--2---:R-:W-:-:S06]  /*15b0*/  IMAD.WIDE R18, R0, 0x8, R18 ;  /* 0x0000000800127825 */ /* 0x004fcc00078e0212 */
[----:B------:R-:W2:Y:S01]  /*15c0*/  LD.E.64 R18, desc[UR8][R18.64] ;  /* 0x0000000812127980 */ /* 0x000ea2000c101b00 */
[----:B0-----:R-:W-:-:S04]  /*15d0*/  IMAD.WIDE R12, R8, 0x4, R10 ;  /* 0x00000004080c7825 */ /* 0x001fc800078e020a */
[C---:B------:R-:W-:Y:S02]  /*15e0*/  IMAD.WIDE.U32 R4, R8.reuse, 0x4, R10 ;  /* 0x0000000408047825 */ /* 0x040fe400078e000a */
[----:B------:R-:W4:Y:S04]  /*15f0*/  LD.E R12, desc[UR8][R12.64+-0x4] ;  /* 0xfffffc080c0c7980 */ /* 0x000f28000c101900 */
[----:B------:R-:W4:Y:S04]  /*1600*/  LD.E R9, desc[UR8][R4.64] ;  /* 0x0000000804097980 */ /* 0x000f28000c101900 */
[----:B------:R-:W5:Y:S01]  /*1610*/  LD.E R20, desc[UR8][R4.64+0x4] ;  /* 0x0000040804147980 */ /* 0x000f62000c101900 */
[----:B---3--:R-:W-:-:S06]  /*1620*/  IMAD.WIDE.U32 R16, R8, 0x4, R14 ;  /* 0x0000000408107825 */ /* 0x008fcc00078e000e */
[----:B------:R-:W3:Y:S01]  /*1630*/  LD.E R17, desc[UR8][R16.64] ;  /* 0x0000000810117980 */ /* 0x000ee2000c101900 */
[----:B----4-:R-:W-:-:S04]  /*1640*/  FSETP.GEU.AND P1, PT, R12, R9, PT ;  /* 0x000000090c00720b */ /* 0x010fc80003f2e000 */
[----:B------:R-:W-:-:S04]  /*1650*/  FSEL R9, R12, R9, !P1 ;  /* 0x000000090c097208 */ /* 0x000fc80004800000 */
[----:B-----5:R-:W-:-:S04]  /*1660*/  FSETP.GEU.AND P1, PT, R20, R9, PT ;  /* 0x000000091400720b */ /* 0x020fc80003f2e000 */
[----:B------:R-:W-:-:S04]  /*1670*/  FSEL R20, R20, R9, !P1 ;  /* 0x0000000914147208 */ /* 0x000fc80004800000 */
[----:B------:R-:W-:-:S04]  /*1680*/  FSETP.GEU.AND P1, PT, R7, R20, PT ;  /* 0x000000140700720b */ /* 0x000fc80003f2e000 */
[----:B------:R-:W-:Y:S01]  /*1690*/  FSEL R20, R7, R20, !P1 ;  /* 0x0000001407147208 */ /* 0x000fe20004800000 */
[----:B--2---:R-:W-:-:S04]  /*16a0*/  IMAD.WIDE.U32 R8, R8, 0x4, R18 ;  /* 0x0000000408087825 */ /* 0x004fc800078e0012 */
[----:B---3--:R-:W-:-:S04]  /*16b0*/  FADD R20, R20, R17 ;  /* 0x0000001114147221 */ /* 0x008fc80000000000 */
[----:B------:R-:W-:-:S05]  /*16c0*/  FADD R7, R20, -R7 ;  /* 0x8000000714077221 */ /* 0x000fca0000000000 */
[----:B------:R4:W-:Y:S02]  /*16d0*/  ST.E desc[UR8][R8.64], R7 ;  /* 0x0000000708007985 */ /* 0x0009e4000c101908 */
.L_x_9:
[----:B------:R-:W-:Y:S05]  /*16e0*/  @P0 BRA `(.L_x_11) ;  /* 0xffffffe800a00947 */ /* 0x000fea000383ffff */
.L_x_0:
[----:B------:R-:W-:Y:S06]  /*16f0*/  BAR.SYNC.DEFER_BLOCKING 0x0 ;  /* 0x0000000000007b1d */ /* 0x000fec0000010000 */
[----:B------:R-:W-:Y:S05]  /*1700*/  EXIT ;  /* 0x000000000000794d */ /* 0x000fea0003800000 */
.L_x_12:
[----:B------:R-:W-:-:S00]  /*1710*/  BRA `(.L_x_12) ;  /* 0xfffffffc00fc7947 */ /* 0x000fc0000383ffff */
[----:B------:R-:W-:-:S00]  /*1720*/  NOP ;  /* 0x0000000000007918 */ /* 0x000fc00000000000 */
        /* <DEDUP_REMOVED lines=13> */
.L_x_52:


//--------------------- .text._Z14Aggrekeral_topPPPfS1_ii --------------------------
	.section	.text._Z14Aggrekeral_topPPPfS1_ii,"ax",@progbits
	.align	128
        .global         _Z14Aggrekeral_topPPPfS1_ii
        .type           _Z14Aggrekeral_topPPPfS1_ii,@function
        .size           _Z14Aggrekeral_topPPPfS1_ii,(.L_x_53 - _Z14Aggrekeral_topPPPfS1_ii)
        .other          _Z14Aggrekeral_topPPPfS1_ii,@"STO_CUDA_ENTRY STV_DEFAULT"
_Z14Aggrekeral_topPPPfS1_ii:
.text._Z14Aggrekeral_topPPPfS1_ii:
[----:B------:R-:W-:Y:S08]  /*0000*/  LDC R1, c[0x0][0x37c] ;  /* 0x0000df00ff017b82 */ /* 0x000ff00000000800 */
[----:B------:R-:W0:Y:S01]  /*0010*/  LDC.64 R2, c[0x0][0x380] ;  /* 0x0000e000ff027b82 */ /* 0x000e220000000a00 */
[----:B------:R-:W0:Y:S02]  /*0020*/  LDCU.64 UR12, c[0x0][0x358] ;  /* 0x00006b00ff0c77ac */ /* 0x000e240008000a00 */
[----:B0-----:R-:W2:Y:S05]  /*0030*/  LDG.E.64 R2, desc[UR12][R2.64] ;  /* 0x0000000c02027981 */ /* 0x001eaa000c1e1b00 */
[----:B------:R-:W0:Y:S01]  /*0040*/  S2UR UR4, SR_CTAID.X ;  /* 0x00000000000479c3 */ /* 0x000e220000002500 */
[----:B------:R-:W0:Y:S07]  /*0050*/  S2R R5, SR_TID.X ;  /* 0x0000000000057919 */ /* 0x000e2e0000002100 */
[----:B------:R-:W0:Y:S08]  /*0060*/  LDC R6, c[0x0][0x360] ;  /* 0x0000d800ff067b82 */ /* 0x000e300000000800 */
[----:B------:R-:W1:Y:S01]  /*0070*/  LDC.64 R8, c[0x0][0x388] ;  /* 0x0000e200ff087b82 */ /* 0x000e620000000a00 */
[----:B0-----:R-:W-:Y:S01]  /*0080*/  IMAD R6, R6, UR4, R5 ;  /* 0x0000000406067c24 */ /* 0x001fe2000f8e0205 */
[----:B------:R-:W0:Y:S01]  /*0090*/  LDCU.64 UR4, c[0x0][0x390] ;  /* 0x00007200ff0477ac */ /* 0x000e220008000a00 */
[----:B-1----:R-:W3:Y:S02]  /*00a0*/  LDG.E.64 R8, desc[UR12][R8.64] ;  /* 0x0000000c08087981 */ /* 0x002ee4000c1e1b00 */
[----:B--2---:R-:W-:-:S06]  /*00b0*/  IMAD.WIDE R4, R6, 0x8, R2 ;  /* 0x0000000806047825 */ /* 0x004fcc00078e0202 */
[----:B------:R-:W2:Y:S01]  /*00c0*/  LD.E.64 R4, desc[UR12][R4.64] ;  /* 0x0000000c04047980 */ /* 0x000ea2000c101b00 */
[----:B0-----:R-:W-:-:S04]  /*00d0*/  UISETP.LT.AND UP0, UPT, UR4, UR5, UPT ;  /* 0x000000050400728c */ /* 0x001fc8000bf01270 */
[----:B------:R-:W-:-:S04]  /*00e0*/  USEL UR4, UR4, UR5, UP0 ;  /* 0x0000000504047287 */ /* 0x000fc80008000000 */
[----:B------:R-:W-:Y:S01]  /*00f0*/  UISETP.GE.AND UP0, UPT, UR4, 0x2, UPT ;  /* 0x000000020400788c */ /* 0x000fe2000bf06270 */
[----:B---3--:R-:W-:-:S05]  /*0100*/  IMAD.WIDE R10, R6, 0x8, R8 ;  /* 0x00000008060a7825 */ /* 0x008fca00078e0208 */
[----:B--2---:R0:W-:Y:S01]  /*0110*/  ST.E.64 desc[UR12][R10.64], R4 ;  /* 0x000000040a007985 */ /* 0x0041e2000c101b0c */
[----:B------:R-:W-:Y:S06]  /*0120*/  BAR.SYNC.DEFER_BLOCKING 0x0 ;  /* 0x0000000000007b1d */ /* 0x000fec0000010000 */
[----:B------:R-:W-:Y:S05]  /*0130*/  BRA.U !UP0, `(.L_x_13) ;  /* 0x00000015084c7547 */ /* 0x000fea000b800000 */
[----:B------:R-:W-:Y:S01]  /*0140*/  UIADD3 UR4, UPT, UPT, UR5, -0x1, URZ ;  /* 0xffffffff05047890 */ /* 0x000fe2000fffe0ff */
[----:B------:R-:W-:Y:S01]  /*0150*/  IMAD.MOV.U32 R7, RZ, RZ, 0x1 ;  /* 0x00000001ff077424 */ /* 0x000fe200078e00ff */
[----:B------:R-:W-:Y:S02]  /*0160*/  UIADD3 UR6, UPT, UPT, UR5, 0x3, URZ ;  /* 0x0000000305067890 */ /* 0x000fe4000fffe0ff */
[----:B------:R-:W-:Y:S02]  /*0170*/  ULOP3.LUT UR10, UR4, 0x7, URZ, 0xc0, !UPT ;  /* 0x00000007040a7892 */ /* 0x000fe4000f8ec0ff */
[----:B------:R-:W-:Y:S02]  /*0180*/  ULOP3.LUT UR7, UR6, 0x3, URZ, 0xc0, !UPT ;  /* 0x0000000306077892 */ /* 0x000fe4000f8ec0ff */
[----:B------:R-:W-:Y:S02]  /*0190*/  UIADD3 UR9, UPT, UPT, UR10, -0x1, URZ ;  /* 0xffffffff0a097890 */ /* 0x000fe4000fffe0ff */
[----:B------:R-:W-:-:S02]  /*01a0*/  UIADD3 UR5, UPT, UPT, UR5, -0x2, URZ ;  /* 0xfffffffe05057890 */ /* 0x000fc4000fffe0ff */
[----:B------:R-:W-:Y:S02]  /*01b0*/  ULOP3.LUT UR6, UR6, 0x1, URZ, 0xc0, !UPT ;  /* 0x0000000106067892 */ /* 0x000fe4000f8ec0ff */
[----:B------:R-:W-:Y:S02]  /*01c0*/  ULOP3.LUT UR11, UR4, 0xfffffffc, URZ, 0xc0, !UPT ;  /* 0xfffffffc040b7892 */ /* 0x000fe4000f8ec0ff */
[----:B------:R-:W-:Y:S02]  /*01d0*/  ULOP3.LUT UR8, UR4, 0xfffffff8, URZ, 0xc0, !UPT ;  /* 0xfffffff804087892 */ /* 0x000fe4000f8ec0ff */
[----:B------:R-:W-:Y:S02]  /*01e0*/  UIADD3 UR7, UPT, UPT, UR7, -0x1, URZ ;  /* 0xffffffff07077890 */ /* 0x000fe4000fffe0ff */
[----:B------:R-:W-:-:S11]  /*01f0*/  UISETP.GE.U32.AND UP0, UPT, UR9, 0x3, UPT ;  /* 0x000000030900788c */ /* 0x000fd6000bf06070 */
.L_x_24:
[----:B-12---:R-:W1:Y:S01]  /*0200*/  LDC.64 R2, c[0x0][0x388] ;  /* 0x0000e200ff027b82 */ /* 0x006e620000000a00 */
[----:B------:R-:W2:Y:S01]  /*0210*/  LDCU UR4, c[0x0][0x390] ;  /* 0x00007200ff0477ac */ /* 0x000ea20008000800 */
[----:B-1----:R-:W-:-:S05]  /*0220*/  IMAD.WIDE.U32 R2, R7, 0x8, R2 ;  /* 0x0000000807027825 */ /* 0x002fca00078e0002 */
[----:B0-----:R-:W3:Y:S02]  /*0230*/  LDG.E.64 R4, desc[UR12][R2.64+-0x8] ;  /* 0xfffff80c02047981 */ /* 0x001ee4000c1e1b00 */
[----:B---3--:R-:W-:-:S06]  /*0240*/  IMAD.WIDE R4, R6, 0x8, R4 ;  /* 0x0000000806047825 */ /* 0x008fcc00078e0204 */
[----:B------:R-:W3:Y:S01]  /*0250*/  LD.E.64 R4, desc[UR12][R4.64] ;  /* 0x0000000c04047980 */ /* 0x000ee2000c101b00 */
[----:B------:R-:W-:Y:S01]  /*0260*/  UISETP.GE.U32.AND UP1, UPT, UR5, 0x7, UPT ;  /* 0x000000070500788c */ /* 0x000fe2000bf26070 */
[----:B------:R-:W-:Y:S02]  /*0270*/  IMAD.MOV.U32 R9, RZ, RZ, R7 ;  /* 0x000000ffff097224 */ /* 0x000fe400078e0007 */
[----:B------:R-:W-:Y:S01]  /*0280*/  VIADD R7, R7, 0x1 ;  /* 0x0000000107077836 */ /* 0x000fe20000000000 */
[----:B---3-5:R0:W5:Y:S04]  /*0290*/  LD.E R0, desc[UR12][R4.64] ;  /* 0x0000000c04007980 */ /* 0x028168000c101900 */
[----:B--2---:R-:W-:Y:S01]  /*02a0*/  ISETP.NE.AND P0, PT, R7, UR4, PT ;  /* 0x0000000407007c0c */ /* 0x004fe2000bf05270 */
[----:B------:R-:W-:Y:S01]  /*02b0*/  IMAD.MOV.U32 R13, RZ, RZ, 0x1 ;  /* 0x00000001ff0d7424 */ /* 0x000fe200078e00ff */
[----:B------:R-:W-:Y:S11]  /*02c0*/  BRA.U !UP1, `(.L_x_14) ;  /* 0x00000005093c7547 */ /* 0x000ff6000b800000 */
[----:B------:R-:W2:Y:S04]  /*02d0*/  LD.E R11, desc[UR12][R4.64+0x4] ;  /* 0x0000040c040b7980 */ /* 0x000ea8000c101900 */
[----:B------:R-:W3:Y:S04]  /*02e0*/  LD.E R13, desc[UR12][R4.64+0x8] ;  /* 0x0000080c040d7980 */ /* 0x000ee8000c101900 */
[----:B------:R-:W4:Y:S04]  /*02f0*/  LD.E R15, desc[UR12][R4.64+0xc] ;  /* 0x00000c0c040f7980 */ /* 0x000f28000c101900 */
[----:B------:R-:W4:Y:S04]  /*0300*/  LD.E R17, desc[UR12][R4.64+0x10] ;  /* 0x0000100c04117980 */ /* 0x000f28000c101900 */
[----:B------:R-:W4:Y:S04]  /*0310*/  LD.E R19, desc[UR12][R4.64+0x14] ;  /* 0x0000140c04137980 */ /* 0x000f28000c101900 */
[----:B------:R-:W4:Y:S04]  /*0320*/  LD.E R21, desc[UR12][R4.64+0x18] ;  /* 0x0000180c04157980 */ /* 0x000f28000c101900 */
[----:B------:R-:W4:Y:S04]  /*0330*/  LD.E R25, desc[UR12][R4.64+0x1c] ;  /* 0x00001c0c04197980 */ /* 0x000f28000c101900 */
[----:B------:R-:W4:Y:S01]  /*0340*/  LD.E R23, desc[UR12][R4.64+0x20] ;  /* 0x0000200c04177980 */ /* 0x000f22000c101900 */
[----:B------:R-:W-:Y:S01]  /*0350*/  UIADD3 UR4, UPT, UPT, -UR8, 0x8, URZ ;  /* 0x0000000808047890 */ /* 0x000fe2000fffe1ff */
[----:B------:R-:W-:-:S03]  /*0360*/  IMAD.MOV.U32 R8, RZ, RZ, 0x8 ;  /* 0x00000008ff087424 */ /* 0x000fc600078e00ff */
[----:B------:R-:W-:Y:S01]  /*0370*/  UISETP.NE.AND UP1, UPT, UR4, URZ, UPT ;  /* 0x000000ff0400728c */ /* 0x000fe2000bf25270 */
[----:B--2--5:R-:W-:-:S13]  /*0380*/  FSETP.GEU.AND P1, PT, R11, R0, PT ;  /* 0x000000000b00720b */ /* 0x024fda0003f2e000 */
[----:B------:R-:W-:-:S05]  /*0390*/  @!P1 IMAD.MOV.U32 R0, RZ, RZ, R11 ;  /* 0x000000ffff009224 */ /* 0x000fca00078e000b */
[----:B---3--:R-:W-:-:S13]  /*03a0*/  FSETP.GEU.AND P1, PT, R13, R0, PT ;  /* 0x000000000d00720b */ /* 0x008fda0003f2e000 */
[----:B------:R-:W-:-:S05]  /*03b0*/  @!P1 IMAD.MOV.U32 R0, RZ, RZ, R13 ;  /* 0x000000ffff009224 */ /* 0x000fca00078e000d */
[----:B----4-:R-:W-:-:S13]  /*03c0*/  FSETP.GEU.AND P1, PT, R15, R0, PT ;  /* 0x000000000f00720b */ /* 0x010fda0003f2e000 */
[----:B------:R-:W-:-:S04]  /*03d0*/  @!P1 MOV R0, R15 ;  /* 0x0000000f00009202 */ /* 0x000fc80000000f00 */
[----:B------:R-:W-:-:S13]  /*03e0*/  FSETP.GEU.AND P1, PT, R17, R0, PT ;  /* 0x000000001100720b */ /* 0x000fda0003f2e000 */
[----:B------:R-:W-:-:S05]  /*03f0*/  @!P1 IMAD.MOV.U32 R0, RZ, RZ, R17 ;  /* 0x000000ffff009224 */ /* 0x000fca00078e0011 */
[----:B------:R-:W-:-:S13]  /*0400*/  FSETP.GEU.AND P1, PT, R19, R0, PT ;  /* 0x000000001300720b */ /* 0x000fda0003f2e000 */
[----:B------:R-:W-:-:S05]  /*0410*/  @!P1 IMAD.MOV.U32 R0, RZ, RZ, R19 ;  /* 0x000000ffff009224 */ /* 0x000fca00078e0013 */
        /* <DEDUP_REMOVED lines=12> */
.L_x_16:
        /* <DEDUP_REMOVED lines=29> */
[----:B------:R1:W2:Y:S11]  /*06b0*/  LD.E R19, desc[UR12][R10.64+0x1c] ;  /* 0x00001c0c0a137980 */ /* 0x0002b6000c101900 */
        /* <DEDUP_REMOVED lines=8> */
[----:B------:R-:W-:-:S04]  /*0740*/  VIADD R8, R8, 0x8 ;  /* 0x0000000808087836 */ /* 0x000fc80000000000 */
[----:B-1----:R-:W-:Y:S01]  /*0750*/  IMAD.X R11, RZ, RZ, R11, P2 ;  /* 0x000000ffff0b7224 */ /* 0x002fe200010e060b */
[----:B--2---:R-:W-:-:S13]  /*0760*/  FSETP.GEU.AND P1, PT, R19, R0, PT ;  /* 0x000000001300720b */ /* 0x004fda0003f2e000 */
[----:B------:R-:W-:-:S05]  /*0770*/  @!P1 IMAD.MOV.U32 R0, RZ, RZ, R19 ;  /* 0x000000ffff009224 */ /* 0x000fca00078e0013 */
[----:B---3--:R-:W-:-:S04]  /*0780*/  FSETP.GEU.AND P1, PT, R13, R0, PT ;  /* 0x000000000d00720b */ /* 0x008fc80003f2e000 */
[----:B------:R-:W-:Y:S01]  /*0790*/  FSEL R0, R13, R0, !P1 ;  /* 0x000000000d007208 */ /* 0x000fe20004800000 */
[----:B------:R-:W-:Y:S08]  /*07a0*/  BRA.U UP1, `(.L_x_16) ;  /* 0xfffffffd014c7547 */ /* 0x000ff0000b83ffff */
.L_x_15:
[----:B------:R-:W-:-:S07]  /*07b0*/  IADD3 R13, PT, PT, R8, 0x1, RZ ;  /* 0x00000001080d7810 */ /* 0x000fce0007ffe0ff */
.L_x_14:
[----:B------:R-:W-:-:S09]  /*07c0*/  UISETP.NE.AND UP1, UPT, UR10, URZ, UPT ;  /* 0x000000ff0a00728c */ /* 0x000fd2000bf25270 */
[----:B------:R-:W-:Y:S05]  /*07d0*/  BRA.U !UP1, `(.L_x_17) ;  /* 0x00000001098c7547 */ /* 0x000fea000b800000 */
[----:B------:R-:W1:Y:S02]  /*07e0*/  LDCU UR4, c[0x0][0x394] ;  /* 0x00007280ff0477ac */ /* 0x000e640008000800 */
[----:B-1----:R-:W-:-:S04]  /*07f0*/  UIADD3 UR4, UPT, UPT, UR4, -0x1, URZ ;  /* 0xffffffff04047890 */ /* 0x002fc8000fffe0ff */
[----:B------:R-:W-:Y:S01]  /*0800*/  ULOP3.LUT UP1, URZ, UR4, 0x3, URZ, 0xc0, !UPT ;  /* 0x0000000304ff7892 */ /* 0x000fe2000f82c0ff */
[----:B------:R-:W-:Y:S10]  /*0810*/  BRA.U !UP0, `(.L_x_18) ;  /* 0x0000000108387547 */ /* 0x000ff4000b800000 */
[----:B------:R-:W-:-:S05]  /*0820*/  IMAD.WIDE.U32 R10, R13, 0x4, R4 ;  /* 0x000000040d0a7825 */ /* 0x000fca00078e0004 */
[----:B------:R-:W2:Y:S04]  /*0830*/  LD.E R15, desc[UR12][R10.64] ;  /* 0x0000000c0a0f7980 */ /* 0x000ea8000c101900 */
[----:B------:R-:W3:Y:S04]  /*0840*/  LD.E R17, desc[UR12][R10.64+0x4] ;  /* 0x0000040c0a117980 */ /* 0x000ee8000c101900 */
[----:B------:R-:W4:Y:S04]  /*0850*/  LD.E R19, desc[UR12][R10.64+0x8] ;  /* 0x0000080c0a137980 */ /* 0x000f28000c101900 */
[----:B------:R-:W4:Y:S01]  /*0860*/  LD.E R21, desc[UR12][R10.64+0xc] ;  /* 0x00000c0c0a157980 */ /* 0x000f22000c101900 */
[----:B------:R-:W-:Y:S01]  /*0870*/  VIADD R13, R13, 0x4 ;  /* 0x000000040d0d7836 */ /* 0x000fe20000000000 */
[----:B--2--5:R-:W-:-:S04]  /*0880*/  FSETP.GEU.AND P1, PT, R15, R0, PT ;  /* 0x000000000f00720b */ /* 0x024fc80003f2e000 */
[----:B------:R-:W-:-:S04]  /*0890*/  FSEL R0, R15, R0, !P1 ;  /* 0x000000000f007208 */ /* 0x000fc80004800000 */
[----:B---3--:R-:W-:-:S04]  /*08a0*/  FSETP.GEU.AND P1, PT, R17, R0, PT ;  /* 0x000000001100720b */ /* 0x008fc80003f2e000 */
[----:B------:R-:W-:-:S04]  /*08b0*/  FSEL R0, R17, R0, !P1 ;  /* 0x0000000011007208 */ /* 0x000fc80004800000 */
[----:B----4-:R-:W-:-:S04]  /*08c0*/  FSETP.GEU.AND P1, PT, R19, R0, PT ;  /* 0x000000001300720b */ /* 0x010fc80003f2e000 */
[----:B------:R-:W-:-:S04]  /*08d0*/  FSEL R0, R19, R0, !P1 ;  /* 0x0000000013007208 */ /* 0x000fc80004800000 */
[----:B------:R-:W-:-:S04]  /*08e0*/  FSETP.GEU.AND P1, PT, R21, R0, PT ;  /* 0x000000001500720b */ /* 0x000fc80003f2e000 */
[----:B------:R-:W-:-:S09]  /*08f0*/  FSEL R0, R21, R0, !P1 ;  /* 0x0000000015007208 */ /* 0x000fd20004800000 */
.L_x_18:
[----:B------:R-:W-:Y:S05]  /*0900*/  BRA.U !UP1, `(.L_x_17) ;  /* 0x0000000109407547 */ /* 0x000fea000b800000 */
[----:B------:R-:W-:Y:S02]  /*0910*/  UISETP.NE.AND UP1, UPT, UR7, URZ, UPT ;  /* 0x000000ff0700728c */ /* 0x000fe4000bf25270 */
[----:B------:R-:W-:-:S07]  /*0920*/  UISETP.NE.AND UP2, UPT, UR6, URZ, UPT ;  /* 0x000000ff0600728c */ /* 0x000fce000bf45270 */
[----:B------:R-:W-:Y:S05]  /*0930*/  BRA.U !UP1, `(.L_x_19) ;  /* 0x0000000109207547 */ /* 0x000fea000b800000 */
[----:B------:R-:W-:-:S05]  /*0940*/  IMAD.WIDE.U32 R10, R13, 0x4, R4 ;  /* 0x000000040d0a7825 */ /* 0x000fca00078e0004 */
[----:B------:R-:W2:Y:S04]  /*0950*/  LD.E R15, desc[UR12][R10.64] ;  /* 0x0000000c0a0f7980 */ /* 0x000ea8000c101900 */
[----:B------:R-:W3:Y:S01]  /*0960*/  LD.E R17, desc[UR12][R10.64+0x4] ;  /* 0x0000040c0a117980 */ /* 0x000ee2000c101900 */
[----:B------:R-:W-:Y:S01]  /*0970*/  VIADD R13, R13, 0x2 ;  /* 0x000000020d0d7836 */ /* 0x000fe20000000000 */
[----:B--2--5:R-:W-:-:S04]  /*0980*/  FSETP.GEU.AND P1, PT, R15, R0, PT ;  /* 0x000000000f00720b */ /* 0x024fc80003f2e000 */
[----:B------:R-:W-:-:S04]  /*0990*/  FSEL R0, R15, R0, !P1 ;  /* 0x000000000f007208 */ /* 0x000fc80004800000 */
[----:B---3--:R-:W-:-:S04]  /*09a0*/  FSETP.GEU.AND P1, PT, R17, R0, PT ;  /* 0x000000001100720b */ /* 0x008fc80003f2e000 */
[----:B------:R-:W-:-:S09]  /*09b0*/  FSEL R0, R17, R0, !P1 ;  /* 0x0000000011007208 */ /* 0x000fd20004800000 */
.L_x_19:
[----:B------:R-:W-:Y:S05]  /*09c0*/  BRA.U !UP2, `(.L_x_17) ;  /* 0x000000010a107547 */ /* 0x000fea000b800000 */
[----:B0-----:R-:W-:-:S06]  /*09d0*/  IMAD.WIDE.U32 R4, R13, 0x4, R4 ;  /* 0x000000040d047825 */ /* 0x001fcc00078e0004 */
[----:B------:R-:W2:Y:S02]  /*09e0*/  LD.E R5, desc[UR12][R4.64] ;  /* 0x0000000c04057980 */ /* 0x000ea4000c101900 */
[----:B--2--5:R-:W-:-:S13]  /*09f0*/  FSETP.GEU.AND P1, PT, R5, R0, PT ;  /* 0x000000000500720b */ /* 0x024fda0003f2e000 */
[----:B------:R-:W-:-:S07]  /*0a00*/  @!P1 IMAD.MOV.U32 R0, RZ, RZ, R5 ;  /* 0x000000ffff009224 */ /* 0x000fce00078e0005 */
.L_x_17:
[----:B0-----:R-:W0:Y:S01]  /*0a10*/  LDC.64 R4, c[0x0][0x380] ;  /* 0x0000e000ff047b82 */ /* 0x001e220000000a00 */
[----:B------:R-:W-:Y:S01]  /*0a20*/  UISETP.GE.U32.AND UP1, UPT, UR5, 0x3, UPT ;  /* 0x000000030500788c */ /* 0x000fe2000bf26070 */
[----:B------:R-:W-:Y:S02]  /*0a30*/  IMAD.MOV.U32 R8, RZ, RZ, 0x1 ;  /* 0x00000001ff087424 */ /* 0x000fe400078e00ff */
[----:B0-----:R-:W-:-:S06]  /*0a40*/  IMAD.WIDE.U32 R4, R9, 0x8, R4 ;  /* 0x0000000809047825 */ /* 0x001fcc00078e0004 */
[----:B------:R-:W-:Y:S05]  /*0a50*/  BRA.U !UP1, `(.L_x_20) ;  /* 0x0000000509a47547 */ /* 0x000fea000b800000 */
[----:B------:R-:W-:-:S07]  /*0a60*/  HFMA2 R8, -RZ, RZ, 0, 5.9604644775390625e-08 ;  /* 0x00000001ff087431 */ /* 0x000fce00000001ff */
.L_x_21:
[----:B------:R-:W2:Y:S04]  /*0a70*/  LDG.E.64 R10, desc[UR12][R2.64+-0x8] ;  /* 0xfffff80c020a7981 */ /* 0x000ea8000c1e1b00 */
[----:B0-----:R-:W3:Y:S04]  /*0a80*/  LDG.E.64 R12, desc[UR12][R4.64] ;  /* 0x0000000c040c7981 */ /* 0x001ee8000c1e1b00 */
[----:B------:R-:W4:Y:S01]  /*0a90*/  LDG.E.64 R18, desc[UR12][R2.64] ;  /* 0x0000000c02127981 */ /* 0x000f22000c1e1b00 */
[----:B--2---:R-:W-:-:S06]  /*0aa0*/  IMAD.WIDE R10, R6, 0x8, R10 ;  /* 0x00000008060a7825 */ /* 0x004fcc00078e020a */
[----:B------:R-:W2:Y:S01]  /*0ab0*/  LD.E.64 R10, desc[UR12][R10.64] ;  /* 0x0000000c0a0a7980 */ /* 0x000ea2000c101b00 */
[----:B---3--:R-:W-:-:S06]  /*0ac0*/  IMAD.WIDE R14, R6, 0x8, R12 ;  /* 0x00000008060e7825 */ /* 0x008fcc00078e020c */
[----:B------:R-:W3:Y:S01]  /*0ad0*/  LD.E.64 R14, desc[UR12][R14.64] ;  /* 0x0000000c0e0e7980 */ /* 0x000ee2000c101b00 */
[----:B----4-:R-:W-:-:S04]  /*0ae0*/  IMAD.WIDE R18, R6, 0x8, R18 ;  /* 0x0000000806127825 */ /* 0x010fc800078e0212 */
[C---:B--2---:R-:W-:Y:S02]  /*0af0*/  IMAD.WIDE.U32 R12, R8.reuse, 0x4, R10 ;  /* 0x00000004080c7825 */ /* 0x044fe400078e000a */
[----:B------:R-:W2:Y:S04]  /*0b00*/  LD.E.64 R10, desc[UR12][R18.64] ;  /* 0x0000000c120a7980 */ /* 0x000ea8000c101b00 */
[----:B------:R-:W4:Y:S04]  /*0b10*/  LD.E R9, desc[UR12][R12.64] ;  /* 0x0000000c0c097980 */ /* 0x000f28000c101900 */
[----:B------:R-:W4:Y:S04]  /*0b20*/  LD.E R20, desc[UR12][R12.64+-0x4] ;  /* 0xfffffc0c0c147980 */ /* 0x000f28000c101900 */
[----:B------:R-:W2:Y:S01]  /*0b30*/  LD.E R21, desc[UR12][R12.64+0x4] ;  /* 0x0000040c0c157980 */ /* 0x000ea2000c101900 */
[----:B---3--:R-:W-:-:S06]  /*0b40*/  IMAD.WIDE.U32 R16, R8, 0x4, R14 ;  /* 0x0000000408107825 */ /* 0x008fcc00078e000e */
[----:B------:R-:W3:Y:S01]  /*0b50*/  LD.E R16, desc[UR12][R16.64] ;  /* 0x0000000c10107980 */ /* 0x000ee2000c101900 */
[----:B----4-:R-:W-:-:S04]  /*0b60*/  FSETP.GEU.AND P1, PT, R20, R9, PT ;  /* 0x000000091400720b */ /* 0x010fc80003f2e000 */
[----:B------:R-:W-:-:S04]  /*0b70*/  FSEL R20, R20, R9, !P1 ;  /* 0x0000000914147208 */ /* 0x000fc80004800000 */
[----:B--2---:R-:W-:-:S04]  /*0b80*/  FSETP.GEU.AND P1, PT, R21, R20, PT ;  /* 0x000000141500720b */ /* 0x004fc80003f2e000 */
[----:B------:R-:W-:-:S04]  /*0b90*/  FSEL R21, R21, R20, !P1 ;  /* 0x0000001415157208 */ /* 0x000fc80004800000 */
[----:B-----5:R-:W-:-:S04]  /*0ba0*/  FSETP.GEU.AND P1, PT, R0, R21, PT ;  /* 0x000000150000720b */ /* 0x020fc80003f2e000 */
[----:B------:R-:W-:Y:S01]  /*0bb0*/  FSEL R21, R0, R21, !P1 ;  /* 0x0000001500157208 */ /* 0x000fe20004800000 */
[----:B------:R-:W-:-:S04]  /*0bc0*/  IMAD.WIDE.U32 R10, R8, 0x4, R10 ;  /* 0x00000004080a7825 */ /* 0x000fc800078e000a */
[----:B---3--:R-:W-:-:S04]  /*0bd0*/  FADD R21, R21, R16 ;  /* 0x0000001015157221 */ /* 0x008fc80000000000 */
[----:B------:R-:W-:-:S05]  /*0be0*/  FADD R9, R21, -R0 ;  /* 0x8000000015097221 */ /* 0x000fca0000000000 */
[----:B------:R0:W-:Y:S04]  /*0bf0*/  ST.E desc[UR12][R10.64], R9 ;  /* 0x000000090a007985 */ /* 0x0001e8000c10190c */
[----:B------:R-:W2:Y:S04]  /*0c00*/  LDG.E.64 R12, desc[UR12][R2.64+-0x8] ;  /* 0xfffff80c020c7981 */ /* 0x000ea8000c1e1b00 */
[----:B------:R-:W3:Y:S04]  /*0c10*/  LDG.E.64 R14, desc[UR12][R4.64] ;  /* 0x0000000c040e7981 */ /* 0x000ee8000c1e1b00 */
[----:B------:R-:W0:Y:S01]  /*0c20*/  LDG.E.64 R20, desc[UR12][R2.64] ;  /* 0x0000000c02147981 */ /* 0x000e22000c1e1b00 */
[----:B--2---:R-:W-:-:S06]  /*0c30*/  IMAD.WIDE R12, R6, 0x8, R12 ;  /* 0x00000008060c7825 */ /* 0x004fcc00078e020c */
[----:B------:R-:W2:Y:S01]  /*0c40*/  LD.E.64 R12, desc[UR12][R12.64] ;  /* 0x0000000c0c0c7980 */ /* 0x000ea2000c101b00 */
[----:B---3--:R-:W-:-:S06]  /*0c50*/  IMAD.WIDE R16, R6, 0x8, R14 ;  /* 0x0000000806107825 */ /* 0x008fcc00078e020e */
[----:B------:R-:W3:Y:S01]  /*0c60*/  LD.E.64 R16, desc[UR12][R16.64] ;  /* 0x0000000c10107980 */ /* 0x000ee2000c101b00 */
[----:B0-----:R-:W-:-:S06]  /*0c70*/  IMAD.WIDE R10, R6, 0x8, R20 ;  /* 0x00000008060a7825 */ /* 0x001fcc00078e0214 */
[----:B------:R-:W4:Y:S01]  /*0c80*/  LD.E.64 R10, desc[UR12][R10.64] ;  /* 0x0000000c0a0a7980 */ /* 0x000f22000c101b00 */
[----:B--2---:R-:W-:-:S05]  /*0c90*/  IMAD.WIDE.U32 R14, R8, 0x4, R12 ;  /* 0x00000004080e7825 */ /* 0x004fca00078e000c */
[----:B------:R-:W2:Y:S04]  /*0ca0*/  LD.E R22, desc[UR12][R14.64+0x4] ;  /* 0x0000040c0e167980 */ /* 0x000ea8000c101900 */
[----:B------:R-:W2:Y:S04]  /*0cb0*/  LD.E R23, desc[UR12][R14.64] ;  /* 0x0000000c0e177980 */ /* 0x000ea8000c101900 */
[----:B------:R-:W2:Y:S01]  /*0cc0*/  LD.E R9, desc[UR12][R14.64+0x8] ;  /* 0x0000080c0e097980 */ /* 0x000ea2000c101900 */
[----:B---3--:R-:W-:-:S06]  /*0cd0*/  IMAD.WIDE.U32 R18, R8, 0x4, R16 ;  /* 0x0000000408127825 */ /* 0x008fcc00078e0010 */
[----:B------:R-:W3:Y:S01]  /*0ce0*/  LD.E R18, desc[UR12][R18.64+0x4] ;  /* 0x0000040c12127980 */ /* 0x000ee2000c101900 */
[----:B----4-:R-:W-:Y:S01]  /*0cf0*/  IMAD.WIDE.U32 R12, R8, 0x4, R10 ;  /* 0x00000004080c7825 */ /* 0x010fe200078e000a */
[----:B--2---:R-:W-:-:S04]  /*0d00*/  FSETP.GEU.AND P1, PT, R23, R22, PT ;  /* 0x000000161700720b */ /* 0x004fc80003f2e000 */
[----:B------:R-:W-:-:S04]  /*0d10*/  FSEL R22, R23, R22, !P1 ;  /* 0x0000001617167208 */ /* 0x000fc80004800000 */
[----:B------:R-:W-:-:S04]  /*0d20*/  FSETP.GEU.AND P1, PT, R9, R22, PT ;  /* 0x000000160900720b */ /* 0x000fc80003f2e000 */
[----:B------:R-:W-:-:S04]  /*0d30*/  FSEL R9, R9, R22, !P1 ;  /* 0x0000001609097208 */ /* 0x000fc80004800000 */
[----:B------:R-:W-:-:S04]  /*0d40*/  FSETP.GEU.AND P1, PT, R0, R9, PT ;  /* 0x000000090000720b */ /* 0x000fc80003f2e000 */
[----:B------:R-:W-:-:S05]  /*0d50*/  FSEL R9, R0, R9, !P1 ;  /* 0x0000000900097208 */ /* 0x000fca0004800000 */
[----:B---3--:R-:W-:-:S04]  /*0d60*/  FADD R9, R9, R18 ;  /* 0x0000001209097221 */ /* 0x008fc80000000000 */
[----:B------:R-:W-:-:S05]  /*0d70*/  FADD R9, R9, -R0 ;  /* 0x8000000009097221 */ /* 0x000fca0000000000 */
[----:B------:R0:W-:Y:S04]  /*0d80*/  ST.E desc[UR12][R12.64+0x4], R9 ;  /* 0x000004090c007985 */ /* 0x0001e8000c10190c */
[----:B------:R-:W2:Y:S04]  /*0d90*/  LDG.E.64 R10, desc[UR12][R2.64+-0x8] ;  /* 0xfffff80c020a7981 */ /* 0x000ea8000c1e1b00 */
[----:B------:R-:W3:Y:S04]  /*0da0*/  LDG.E.64 R14, desc[UR12][R4.64] ;  /* 0x0000000c040e7981 */ /* 0x000ee8000c1e1b00 */
        /* <DEDUP_REMOVED lines=10> */
[----:B0-----:R-:W2:Y:S01]  /*0e50*/  LD.E R9, desc[UR12][R14.64+0xc] ;  /* 0x00000c0c0e097980 */ /* 0x001ea2000c101900 */
[----:B---3--:R-:W-:-:S06]  /*0e60*/  IMAD.WIDE.U32 R12, R8, 0x4, R16 ;  /* 0x00000004080c7825 */ /* 0x008fcc00078e0010 */
[----:B------:R-:W3:Y:S01]  /*0e70*/  LD.E R12, desc[UR12][R12.64+0x8] ;  /* 0x0000080c0c0c7980 */ /* 0x000ee2000c101900 */
[----:B----4-:R-:W-:-:S04]  /*0e80*/  FSETP.GEU.AND P1, PT, R21, R20, PT ;  /* 0x000000141500720b */ /* 0x010fc80003f2e000 */
[----:B------:R-:W-:-:S04]  /*0e90*/  FSEL R20, R21, R20, !P1 ;  /* 0x0000001415147208 */ /* 0x000fc80004800000 */
[----:B--2---:R-:W-:-:S04]  /*0ea0*/  FSETP.GEU.AND P1, PT, R9, R20, PT ;  /* 0x000000140900720b */ /* 0x004fc80003f2e000 */
[----:B------:R-:W-:-:S04]  /*0eb0*/  FSEL R9, R9, R20, !P1 ;  /* 0x0000001409097208 */ /* 0x000fc80004800000 */
[----:B------:R-:W-:-:S04]  /*0ec0*/  FSETP.GEU.AND P1, PT, R0, R9, PT ;  /* 0x000000090000720b */ /* 0x000fc80003f2e000 */
        /* <DEDUP_REMOVED lines=20> */
[----:B----4-:R-:W-:-:S04]  /*1010*/  IMAD.WIDE.U32 R12, R8, 0x4, R10 ;  /* 0x00000004080c7825 */ /* 0x010fc800078e000a */
[C---:B------:R-:W-:Y:S02]  /*1020*/  VIADD R10, R8.reuse, 0x3 ;  /* 0x00000003080a7836 */ /* 0x040fe40000000000 */
[----:B------:R-:W-:Y:S01]  /*1030*/  VIADD R8, R8, 0x4 ;  /* 0x0000000408087836 */ /* 0x000fe20000000000 */
[----:B--2---:R-:W-:-:S04]  /*1040*/  FSETP.GEU.AND P1, PT, R23, R22, PT ;  /* 0x000000161700720b */ /* 0x004fc80003f2e000 */
[----:B------:R-:W-:-:S04]  /*1050*/  FSEL R22, R23, R22, !P1 ;  /* 0x0000001617167208 */ /* 0x000fc80004800000 */
[----:B------:R-:W-:-:S04]  /*1060*/  FSETP.GEU.AND P1, PT, R9, R22, PT ;  /* 0x000000160900720b */ /* 0x000fc80003f2e000 */
[----:B------:R-:W-:-:S04]  /*1070*/  FSEL R9, R9, R22, !P1 ;  /* 0x0000001609097208 */ /* 0x000fc80004800000 */
[----:B------:R-:W-:-:S04]  /*1080*/  FSETP.GEU.AND P1, PT, R0, R9, PT ;  /* 0x000000090000720b */ /* 0x000fc80003f2e000 */
[----:B------:R-:W-:Y:S02]  /*1090*/  FSEL R9, R0, R9, !P1 ;  /* 0x0000000900097208 */ /* 0x000fe40004800000 */
[----:B------:R-:W-:-:S03]  /*10a0*/  ISETP.NE.AND P1, PT, R10, UR11, PT ;  /* 0x0000000b0a007c0c */ /* 0x000fc6000bf25270 */
[----:B---3--:R-:W-:-:S04]  /*10b0*/  FADD R9, R9, R18 ;  /* 0x0000001209097221 */ /* 0x008fc80000000000 */
[----:B------:R-:W-:-:S05]  /*10c0*/  FADD R9, R9, -R0 ;  /* 0x8000000009097221 */ /* 0x000fca0000000000 */
[----:B------:R0:W-:Y:S01]  /*10d0*/  ST.E desc[UR12][R12.64+0xc], R9 ;  /* 0x00000c090c007985 */ /* 0x0001e2000c10190c */
[----:B------:R-:W-:Y:S05]  /*10e0*/  @P1 BRA `(.L_x_21) ;  /* 0xfffffff800601947 */ /* 0x000fea000383ffff */
.L_x_20:
[----:B------:R-:W1:Y:S02]  /*10f0*/  LDCU UR4, c[0x0][0x394] ;  /* 0x00007280ff0477ac */ /* 0x000e640008000800 */
[----:B-1----:R-:W-:-:S04]  /*1100*/  UIADD3 UR4, UPT, UPT, UR4, -0x1, URZ ;  /* 0xffffffff04047890 */ /* 0x002fc8000fffe0ff */
[----:B------:R-:W-:-:S09]  /*1110*/  ULOP3.LUT UP1, URZ, UR4, 0x3, URZ, 0xc0, !UPT ;  /* 0x0000000304ff7892 */ /* 0x000fd2000f82c0ff */
[----:B------:R-:W-:Y:S05]  /*1120*/  BRA.U !UP1, `(.L_x_22) ;  /* 0x00000005094c7547 */ /* 0x000fea000b800000 */
[----:B------:R-:W-:Y:S02]  /*1130*/  UISETP.NE.AND UP1, UPT, UR7, URZ, UPT ;  /* 0x000000ff0700728c */ /* 0x000fe4000bf25270 */
[----:B------:R-:W-:-:S07]  /*1140*/  UISETP.NE.AND UP2, UPT, UR6, URZ, UPT ;  /* 0x000000ff0600728c */ /* 0x000fce000bf45270 */
[----:B------:R-:W-:Y:S05]  /*1150*/  BRA.U !UP1, `(.L_x_23) ;  /* 0x0000000109d47547 */ /* 0x000fea000b800000 */
[----:B------:R-:W0:Y:S04]  /*1160*/  LDG.E.64 R10, desc[UR12][R2.64+-0x8] ;  /* 0xfffff80c020a7981 */ /* 0x000e28000c1e1b00 */
[----:B------:R-:W2:Y:S01]  /*1170*/  LDG.E.64 R14, desc[UR12][R4.64] ;  /* 0x0000000c040e7981 */ /* 0x000ea2000c1e1b00 */
[----:B0-----:R-:W-:-:S03]  /*1180*/  IMAD.WIDE R12, R6, 0x8, R10 ;  /* 0x00000008060c7825 */ /* 0x001fc600078e020a */
        /* <DEDUP_REMOVED lines=8> */
[----:B------:R-:W4:Y:S01]  /*1210*/  LD.E R22, desc[UR12][R14.64+0x4] ;  /* 0x0000040c0e167980 */ /* 0x000f22000c101900 */
[----:B--2---:R-:W-:-:S04]  /*1220*/  IMAD.WIDE.U32 R20, R8, 0x4, R18 ;  /* 0x0000000408147825 */ /* 0x004fc800078e0012 */
[----:B---3--:R-:W-:Y:S02]  /*1230*/  IMAD.WIDE R10, R6, 0x8, R10 ;  /* 0x00000008060a7825 */ /* 0x008fe400078e020a */
[----:B------:R-:W2:Y:S04]  /*1240*/  LD.E R20, desc[UR12][R20.64] ;  /* 0x0000000c14147980 */ /* 0x000ea8000c101900 */
[----:B------:R-:W3:Y:S01]  /*1250*/  LD.E.64 R10, desc[UR12][R10.64] ;  /* 0x0000000c0a0a7980 */ /* 0x000ee2000c101b00 */
[----:B----4-:R-:W-:-:S04]  /*1260*/  FSETP.GEU.AND P1, PT, R16, R9, PT ;  /* 0x000000091000720b */ /* 0x010fc80003f2e000 */
[----:B------:R-:W-:-:S04]  /*1270*/  FSEL R9, R16, R9, !P1 ;  /* 0x0000000910097208 */ /* 0x000fc80004800000 */
[----:B------:R-:W-:-:S04]  /*1280*/  FSETP.GEU.AND P1, PT, R22, R9, PT ;  /* 0x000000091600720b */ /* 0x000fc80003f2e000 */
[----:B------:R-:W-:-:S04]  /*1290*/  FSEL R9, R22, R9, !P1 ;  /* 0x0000000916097208 */ /* 0x000fc80004800000 */
[----:B-----5:R-:W-:-:S04]  /*12a0*/  FSETP.GEU.AND P1, PT, R0, R9, PT ;  /* 0x000000090000720b */ /* 0x020fc80003f2e000 */
        /* <DEDUP_REMOVED lines=15> */
[----:B0-----:R-:W4:Y:S04]  /*13a0*/  LD.E R9, desc[UR12][R16.64+0x4] ;  /* 0x0000040c10097980 */ /* 0x001f28000c101900 */
[----:B------:R-:W4:Y:S01]  /*13b0*/  LD.E R22, desc[UR12][R16.64+0x8] ;  /* 0x0000080c10167980 */ /* 0x000f22000c101900 */
[----:B---3--:R-:W-:-:S04]  /*13c0*/  IMAD.WIDE.U32 R12, R8, 0x4, R20 ;  /* 0x00000004080c7825 */ /* 0x008fc800078e0014 */
[----:B--2---:R-:W-:Y:S02]  /*13d0*/  IMAD.WIDE R10, R6, 0x8, R10 ;  /* 0x00000008060a7825 */ /* 0x004fe400078e020a */
[----:B------:R-:W2:Y:S04]  /*13e0*/  LD.E R12, desc[UR12][R12.64+0x4] ;  /* 0x0000040c0c0c7980 */ /* 0x000ea8000c101900 */
[----:B------:R-:W3:Y:S01]  /*13f0*/  LD.E.64 R10, desc[UR12][R10.64] ;  /* 0x0000000c0a0a7980 */ /* 0x000ee2000c101b00 */
[----:B----4-:R-:W-:-:S04]  /*1400*/  FSETP.GEU.AND P1, PT, R18, R9, PT ;  /* 0x000000091200720b */ /* 0x010fc80003f2e000 */
[----:B------:R-:W-:-:S04]  /*1410*/  FSEL R9, R18, R9, !P1 ;  /* 0x0000000912097208 */ /* 0x000fc80004800000 */
[----:B------:R-:W-:-:S04]  /*1420*/  FSETP.GEU.AND P1, PT, R22, R9, PT ;  /* 0x000000091600720b */ /* 0x000fc80003f2e000 */
        /* <DEDUP_REMOVED lines=8> */
.L_x_23:
[----:B------:R-:W-:Y:S05]  /*14b0*/  BRA.U !UP2, `(.L_x_22) ;  /* 0x000000010a687547 */ /* 0x000fea000b800000 */
[----:B------:R-:W2:Y:S04]  /*14c0*/  LDG.E.64 R10, desc[UR12][R2.64+-0x8] ;  /* 0xfffff80c020a7981 */ /* 0x000ea8000c1e1b00 */
[----:B------:R-:W3:Y:S04]  /*14d0*/  LDG.E.64 R4, desc[UR12][R4.64] ;  /* 0x0000000c04047981 */ /* 0x000ee8000c1e1b00 */
[----:B------:R-:W4:Y:S01]  /*14e0*/  LDG.E.64 R18, desc[UR12][R2.64] ;  /* 0x0000000c02127981 */ /* 0x000f22000c1e1b00 */
[----:B--2---:R-:W-:-:S06]  /*14f0*/  IMAD.WIDE R10, R6, 0x8, R10 ;  /* 0x00000008060a7825 */ /* 0x004fcc00078e020a */
[----:B------:R-:W1:Y:S01]  /*1500*/  LD.E.64 R10, desc[UR12][R10.64] ;  /* 0x0000000c0a0a7980 */ /* 0x000e62000c101b00 */
[----:B---3--:R-:W-:-:S06]  /*1510*/  IMAD.WIDE R16, R6, 0x8, R4 ;  /* 0x0000000806107825 */ /* 0x008fcc00078e0204 */
[----:B------:R-:W2:Y:S01]  /*1520*/  LD.E.64 R16, desc[UR12][R16.64] ;  /* 0x0000000c10107980 */ /* 0x000ea2000c101b00 */
[----:B----4-:R-:W-:-:S06]  /*1530*/  IMAD.WIDE R18, R6, 0x8, R18 ;  /* 0x0000000806127825 */ /* 0x010fcc00078e0212 */
[----:B------:R-:W3:Y:S01]  /*1540*/  LD.E.64 R18, desc[UR12][R18.64] ;  /* 0x0000000c12127980 */ /* 0x000ee2000c101b00 */
[----:B-1----:R-:W-:-:S04]  /*1550*/  IMAD.WIDE R14, R8, 0x4, R10 ;  /* 0x00000004080e7825 */ /* 0x002fc800078e020a */
[C---:B0-----:R-:W-:Y:S02]  /*1560*/  IMAD.WIDE.U32 R12, R8.reuse, 0x4, R10 ;  /* 0x00000004080c7825 */ /* 0x041fe400078e000a */
[----:B------:R-:W4:Y:S04]  /*1570*/  LD.E R14, desc[UR12][R14.64+-0x4] ;  /* 0xfffffc0c0e0e7980 */ /* 0x000f28000c101900 */
[----:B------:R-:W4:Y:S04]  /*1580*/  LD.E R9, desc[UR12][R12.64] ;  /* 0x0000000c0c097980 */ /* 0x000f28000c101900 */
[----:B------:R-:W3:Y:S01]  /*1590*/  LD.E R20, desc[UR12][R12.64+0x4] ;  /* 0x0000040c0c147980 */ /* 0x000ee2000c101900 */
[----:B--2---:R-:W-:-:S06]  /*15a0*/  IMAD.WIDE.U32 R4, R8, 0x4, R16 ;  /* 0x0000000408047825 */ /* 0x004fcc00078e0010 */
[----:B------:R-:W2:Y:S01]  /*15b0*/  LD.E R4, desc[UR12][R4.64] ;  /* 0x0000000c04047980 */ /* 0x000ea2000c101900 */
[----:B----4-:R-:W-:-:S04]  /*15c0*/  FSETP.GEU.AND P1, PT, R14, R9, PT ;  /* 0x000000090e00720b */ /* 0x010fc80003f2e000 */
[----:B------:R-:W-:-:S04]  /*15d0*/  FSEL R9, R14, R9, !P1 ;  /* 0x000000090e097208 */ /* 0x000fc80004800000 */
[----:B---3--:R-:W-:-:S04]  /*15e0*/  FSETP.GEU.AND P1, PT, R20, R9, PT ;  /* 0x000000091400720b */ /* 0x008fc80003f2e000 */
[----:B------:R-:W-:-:S04]  /*15f0*/  FSEL R9, R20, R9, !P1 ;  /* 0x0000000914097208 */ /* 0x000fc80004800000 */
[----:B-----5:R-:W-:-:S04]  /*1600*/  FSETP.GEU.AND P1, PT, R0, R9, PT ;  /* 0x000000090000720b */ /* 0x020fc80003f2e000 */
[----:B------:R-:W-:-:S05]  /*1610*/  FSEL R9, R0, R9, !P1 ;  /* 0x0000000900097208 */ /* 0x000fca0004800000 */
[----:B--2---:R-:W-:Y:S01]  /*1620*/  FADD R3, R9, R4 ;  /* 0x0000000409037221 */ /* 0x004fe20000000000 */
[----:B------:R-:W-:-:S04]  /*1630*/  IMAD.WIDE.U32 R8, R8, 0x4, R18 ;  /* 0x0000000408087825 */ /* 0x000fc800078e0012 */
[----:B------:R-:W-:-:S05]  /*1640*/  FADD R3, R3, -R0 ;  /* 0x8000000003037221 */ /* 0x000fca0000000000 */
[----:B------:R2:W-:Y:S02]  /*1650*/  ST.E desc[UR12][R8.64], R3 ;  /* 0x0000000308007985 */ /* 0x0005e4000c10190c */
.L_x_22:
[----:B------:R-:W-:Y:S05]  /*1660*/  @P0 BRA `(.L_x_24) ;  /* 0xffffffe800e40947 */ /* 0x000fea000383ffff */
.L_x_13:
[----:B------:R-:W-:Y:S06]  /*1670*/  BAR.SYNC.DEFER_BLOCKING 0x0 ;  /* 0x0000000000007b1d */ /* 0x000fec0000010000 */
[----:B------:R-:W-:Y:S05]  /*1680*/  EXIT ;  /* 0x000000000000794d */ /* 0x000fea0003800000 */
.L_x_25:
        /* <DEDUP_REMOVED lines=15> */
.L_x_53:


//--------------------- .text._Z16AggreKeral_rightPPPfS1_ii --------------------------
	.section	.text._Z16AggreKeral_rightPPPfS1_ii,"ax",@progbits
	.align	128
        .global         _Z16AggreKeral_rightPPPfS1_ii
        .type           _Z16AggreKeral_rightPPPfS1_ii,@function
        .size           _Z16AggreKeral_rightPPPfS1_ii,(.L_x_54 - _Z16AggreKeral_rightPPPfS1_ii)
        .other          _Z16AggreKeral_rightPPPfS1_ii,@"STO_CUDA_ENTRY STV_DEFAULT"
_Z16AggreKeral_rightPPPfS1_ii:
.text._Z16AggreKeral_rightPPPfS1_ii:
[----:B------:R-:W-:Y:S01]  /*0000*/  LDC R1, c[0x0][0x37c] ;  /* 0x0000df00ff017b82 */ /* 0x000fe20000000800 */
[----:B------:R-:W0:Y:S07]  /*0010*/  S2R R9, SR_TID.X ;  /* 0x0000000000097919 */ /* 0x000e2e0000002100 */
[----:B------:R-:W0:Y:S01]  /*0020*/  LDC.64 R2, c[0x0][0x380] ;  /* 0x0000e000ff027b82 */ /* 0x000e220000000a00 */
[----:B------:R-:W1:Y:S01]  /*0030*/  LDCU.64 UR10, c[0x0][0x358] ;  /* 0x00006b00ff0a77ac */ /* 0x000e620008000a00 */
[----:B------:R-:W2:Y:S06]  /*0040*/  LDCU UR4, c[0x0][0x394] ;  /* 0x00007280ff0477ac */ /* 0x000eac0008000800 */
[----:B------:R-:W3:Y:S08]  /*0050*/  LDC.64 R4, c[0x0][0x388] ;  /* 0x0000e200ff047b82 */ /* 0x000ef00000000a00 */
[----:B------:R-:W2:Y:S01]  /*0060*/  LDC R11, c[0x0][0x390] ;  /* 0x0000e400ff0b7b82 */ /* 0x000ea20000000800 */
[----:B0-----:R-:W-:-:S05]  /*0070*/  IMAD.WIDE.U32 R2, R9, 0x8, R2 ;  /* 0x0000000809027825 */ /* 0x001fca00078e0002 */
[----:B-1----:R-:W4:Y:S01]  /*0080*/  LDG.E.64 R6, desc[UR10][R2.64+0xe0] ;  /* 0x0000e00a02067981 */ /* 0x002f22000c1e1b00 */
[----:B---3--:R-:W-:-:S05]  /*0090*/  IMAD.WIDE.U32 R4, R9, 0x8, R4 ;  /* 0x0000000809047825 */ /* 0x008fca00078e0004 */
[----:B------:R-:W3:Y:S01]  /*00a0*/  LDG.E.64 R8, desc[UR10][R4.64+0xe0] ;  /* 0x0000e00a04087981 */ /* 0x000ee2000c1e1b00 */
[C---:B--2---:R-:W-:Y:S01]  /*00b0*/  VIMNMX R0, PT, PT, R11.reuse, UR4, PT ;  /* 0x000000040b007c48 */ /* 0x044fe2000bfe0100 */
[----:B----4-:R-:W-:-:S06]  /*00c0*/  IMAD.WIDE R6, R11, 0x8, R6 ;  /* 0x000000080b067825 */ /* 0x010fcc00078e0206 */
[----:B------:R-:W2:Y:S01]  /*00d0*/  LD.E.64 R6, desc[UR10][R6.64+-0x8] ;  /* 0xfffff80a06067980 */ /* 0x000ea2000c101b00 */
[----:B------:R-:W-:Y:S01]  /*00e0*/  ISETP.GE.AND P0, PT, R0, 0x2, PT ;  /* 0x000000020000780c */ /* 0x000fe20003f06270 */
[----:B---3--:R-:W-:-:S05]  /*00f0*/  IMAD.WIDE R8, R11, 0x8, R8 ;  /* 0x000000080b087825 */ /* 0x008fca00078e0208 */
[----:B--2---:R0:W-:Y:S01]  /*0100*/  ST.E.64 desc[UR10][R8.64+-0x8], R6 ;  /* 0xfffff80608007985 */ /* 0x0041e2000c101b0a */
[----:B------:R-:W-:Y:S06]  /*0110*/  BAR.SYNC.DEFER_BLOCKING 0x0 ;  /* 0x0000000000007b1d */ /* 0x000fec0000010000 */
[----:B------:R-:W-:Y:S05]  /*0120*/  @!P0 BRA `(.L_x_26) ;  /* 0x0000001400088947 */ /* 0x000fea0003800000 */
[----:B------:R-:W-:Y:S01]  /*0130*/  UIADD3 UR5, UPT, UPT, UR4, 0x3, URZ ;  /* 0x0000000304057890 */ /* 0x000fe2000fffe0ff */
[----:B------:R-:W-:Y:S01]  /*0140*/  VIADD R0, R11, 0xfffffffe ;  /* 0xfffffffe0b007836 */ /* 0x000fe20000000000 */
[----:B------:R-:W-:Y:S02]  /*0150*/  UIADD3 UR4, UPT, UPT, UR4, -0x1, URZ ;  /* 0xffffffff04047890 */ /* 0x000fe4000fffe0ff */
[----:B------:R-:W-:Y:S02]  /*0160*/  ULOP3.LUT UR6, UR5, 0x3, URZ, 0xc0, !UPT ;  /* 0x0000000305067892 */ /* 0x000fe4000f8ec0ff */
[----:B------:R-:W-:Y:S02]  /*0170*/  ULOP3.LUT UR5, UR5, 0x1, URZ, 0xc0, !UPT ;  /* 0x0000000105057892 */ /* 0x000fe4000f8ec0ff */
[----:B------:R-:W-:Y:S02]  /*0180*/  ULOP3.LUT UR7, UR4, 0xfffffffc, URZ, 0xc0, !UPT ;  /* 0xfffffffc04077892 */ /* 0x000fe4000f8ec0ff */
[----:B------:R-:W-:-:S12]  /*0190*/  UIADD3 UR6, UPT, UPT, UR6, -0x1, URZ ;  /* 0xffffffff06067890 */ /* 0x000fd8000fffe0ff */
.L_x_37:
[----:B0-2--5:R-:W2:Y:S01]  /*01a0*/  LDG.E.64 R6, desc[UR10][R4.64+0xe0] ;  /* 0x0000e00a04067981 */ /* 0x025ea2000c1e1b00 */
[----:B------:R-:W0:Y:S01]  /*01b0*/  LDCU UR4, c[0x0][0x394] ;  /* 0x00007280ff0477ac */ /* 0x000e220008000800 */
[----:B-12---:R-:W-:-:S06]  /*01c0*/  IMAD.WIDE.U32 R8, R0, 0x8, R6 ;  /* 0x0000000800087825 */ /* 0x006fcc00078e0006 */
[----:B------:R-:W2:Y:S01]  /*01d0*/  LD.E.64 R8, desc[UR10][R8.64+0x8] ;  /* 0x0000080a08087980 */ /* 0x000ea2000c101b00 */
[----:B0-----:R-:W-:-:S04]  /*01e0*/  UIADD3 UR8, UPT, UPT, UR4, -0x2, URZ ;  /* 0xfffffffe04087890 */ /* 0x001fc8000fffe0ff */
[----:B------:R-:W-:Y:S01]  /*01f0*/  UISETP.GE.U32.AND UP0, UPT, UR8, 0x7, UPT ;  /* 0x000000070800788c */ /* 0x000fe2000bf06070 */
[----:B------:R-:W-:Y:S01]  /*0200*/  IMAD.MOV.U32 R7, RZ, RZ, R0 ;  /* 0x000000ffff077224 */ /* 0x000fe200078e0000 */
[----:B--2---:R0:W5:Y:S04]  /*0210*/  LD.E R6, desc[UR10][R8.64] ;  /* 0x0000000a08067980 */ /* 0x004168000c101900 */
[----:B------:R-:W-:Y:S01]  /*0220*/  ISETP.GT.AND P0, PT, R7, RZ, PT ;  /* 0x000000ff0700720c */ /* 0x000fe20003f04270 */
[----:B------:R-:W-:Y:S02]  /*0230*/  IMAD.MOV.U32 R13, RZ, RZ, 0x1 ;  /* 0x00000001ff0d7424 */ /* 0x000fe400078e00ff */
[----:B------:R-:W-:Y:S01]  /*0240*/  VIADD R0, R0, 0xffffffff ;  /* 0xffffffff00007836 */ /* 0x000fe20000000000 */
[----:B------:R-:W-:Y:S09]  /*0250*/  BRA.U !UP0, `(.L_x_27) ;  /* 0x0000000508487547 */ /* 0x000ff2000b800000 */
        /* <DEDUP_REMOVED lines=8> */
[----:B------:R-:W-:Y:S01]  /*02e0*/  UIADD3 UR4, UPT, UPT, UR4, -0x1, URZ ;  /* 0xffffffff04047890 */ /* 0x000fe2000fffe0ff */
[----:B------:R-:W-:-:S03]  /*02f0*/  IMAD.MOV.U32 R12, RZ, RZ, 0x8 ;  /* 0x00000008ff0c7424 */ /* 0x000fc600078e00ff */
[----:B------:R-:W-:-:S04]  /*0300*/  ULOP3.LUT UR4, UR4, 0xfffffff8, URZ, 0xc0, !UPT ;  /* 0xfffffff804047892 */ /* 0x000fc8000f8ec0ff */
[----:B------:R-:W-:-:S04]  /*0310*/  UIADD3 UR4, UPT, UPT, -UR4, 0x8, URZ ;  /* 0x0000000804047890 */ /* 0x000fc8000fffe1ff */
[----:B------:R-:W-:Y:S01]  /*0320*/  UISETP.NE.AND UP0, UPT, UR4, URZ, UPT ;  /* 0x000000ff0400728c */ /* 0x000fe2000bf05270 */
[----:B--2--5:R-:W-:-:S13]  /*0330*/  FSETP.GEU.AND P1, PT, R11, R6, PT ;  /* 0x000000060b00720b */ /* 0x024fda0003f2e000 */
[----:B------:R-:W-:-:S05]  /*0340*/  @!P1 IMAD.MOV.U32 R6, RZ, RZ, R11 ;  /* 0x000000ffff069224 */ /* 0x000fca00078e000b */
[----:B---3--:R-:W-:-:S13]  /*0350*/  FSETP.GEU.AND P1, PT, R13, R6, PT ;  /* 0x000000060d00720b */ /* 0x008fda0003f2e000 */
[----:B------:R-:W-:-:S05]  /*0360*/  @!P1 IMAD.MOV.U32 R6, RZ, RZ, R13 ;  /* 0x000000ffff069224 */ /* 0x000fca00078e000d */
[----:B----4-:R-:W-:-:S13]  /*0370*/  FSETP.GEU.AND P1, PT, R15, R6, PT ;  /* 0x000000060f00720b */ /* 0x010fda0003f2e000 */
[----:B------:R-:W-:-:S05]  /*0380*/  @!P1 IMAD.MOV.U32 R6, RZ, RZ, R15 ;  /* 0x000000ffff069224 */ /* 0x000fca00078e000f */
        /* <DEDUP_REMOVED lines=14> */
[----:B------:R-:W-:Y:S02]  /*0470*/  UMOV UR4, URZ ;  /* 0x000000ff00047c82 */ /* 0x000fe40008000000 */
[----:B------:R-:W-:-:S08]  /*0480*/  IMAD.X R15, RZ, RZ, R9, P1 ;  /* 0x000000ffff0f7224 */ /* 0x000fd000008e0609 */
.L_x_29:
[----:B------:R-:W-:Y:S02]  /*0490*/  IMAD.MOV.U32 R10, RZ, RZ, R14 ;  /* 0x000000ffff0a7224 */ /* 0x000fe400078e000e */
[----:B------:R-:W-:-:S05]  /*04a0*/  IMAD.MOV.U32 R11, RZ, RZ, R15 ;  /* 0x000000ffff0b7224 */ /* 0x000fca00078e000f */
[----:B------:R-:W2:Y:S04]  /*04b0*/  LD.E R13, desc[UR10][R10.64+0x4] ;  /* 0x0000040a0a0d7980 */ /* 0x000ea8000c101900 */
        /* <DEDUP_REMOVED lines=30> */
[----:B------:R-:W3:Y:S01]  /*06a0*/  @!P1 LD.E R6, desc[UR10][R18.64+0x18] ;  /* 0x0000180a12069980 */ /* 0x000ee2000c101900 */
[----:B------:R-:W-:Y:S02]  /*06b0*/  UIADD3 UR9, UP0, UPT, UR9, 0x20, URZ ;  /* 0x0000002009097890 */ /* 0x000fe4000ff1e0ff */
[----:B------:R-:W-:Y:S02]  /*06c0*/  UIADD3 UR8, UPT, UPT, UR8, 0x8, URZ ;  /* 0x0000000808087890 */ /* 0x000fe4000fffe0ff */
[----:B------:R-:W-:Y:S02]  /*06d0*/  UIADD3.X UR4, UPT, UPT, URZ, UR4, URZ, UP0, !UPT ;  /* 0x00000004ff047290 */ /* 0x000fe400087fe4ff */
[----:B------:R-:W-:Y:S01]  /*06e0*/  UISETP.NE.AND UP0, UPT, UR8, URZ, UPT ;  /* 0x000000ff0800728c */ /* 0x000fe2000bf05270 */
[----:B------:R-:W-:Y:S01]  /*06f0*/  IADD3 R14, P2, PT, R10, 0x20, RZ ;  /* 0x000000200a0e7810 */ /* 0x000fe20007f5e0ff */
[----:B------:R-:W-:-:S04]  /*0700*/  VIADD R12, R12, 0x8 ;  /* 0x000000080c0c7836 */ /* 0x000fc80000000000 */
[----:B------:R-:W-:Y:S01]  /*0710*/  IMAD.X R15, RZ, RZ, R11, P2 ;  /* 0x000000ffff0f7224 */ /* 0x000fe200010e060b */
[----:B---3--:R-:W-:-:S13]  /*0720*/  FSETP.GEU.AND P1, PT, R21, R6, PT ;  /* 0x000000061500720b */ /* 0x008fda0003f2e000 */
[----:B------:R-:W-:-:S05]  /*0730*/  @!P1 IMAD.MOV.U32 R6, RZ, RZ, R21 ;  /* 0x000000ffff069224 */ /* 0x000fca00078e0015 */
[----:B--2---:R-:W-:-:S04]  /*0740*/  FSETP.GEU.AND P1, PT, R13, R6, PT ;  /* 0x000000060d00720b */ /* 0x004fc80003f2e000 */
[----:B------:R-:W-:Y:S01]  /*0750*/  FSEL R6, R13, R6, !P1 ;  /* 0x000000060d067208 */ /* 0x000fe20004800000 */
[----:B------:R-:W-:Y:S08]  /*0760*/  BRA.U UP0, `(.L_x_29) ;  /* 0xfffffffd00487547 */ /* 0x000ff0000b83ffff */
.L_x_28:
[----:B------:R-:W-:-:S07]  /*0770*/  VIADD R13, R12, 0x1 ;  /* 0x000000010c0d7836 */ /* 0x000fce0000000000 */
.L_x_27:
[----:B------:R-:W1:Y:S02]  /*0780*/  LDCU UR8, c[0x0][0x394] ;  /* 0x00007280ff0877ac */ /* 0x000e640008000800 */
[----:B-1----:R-:W-:-:S04]  /*0790*/  UIADD3 UR9, UPT, UPT, UR8, -0x1, URZ ;  /* 0xffffffff08097890 */ /* 0x002fc8000fffe0ff */
[----:B------:R-:W-:-:S09]  /*07a0*/  ULOP3.LUT UP0, URZ, UR9, 0x7, URZ, 0xc0, !UPT ;  /* 0x0000000709ff7892 */ /* 0x000fd2000f80c0ff */
[----:B------:R-:W-:Y:S05]  /*07b0*/  BRA.U !UP0, `(.L_x_30) ;  /* 0x0000000108907547 */ /* 0x000fea000b800000 */
[----:B------:R-:W-:Y:S02]  /*07c0*/  ULOP3.LUT UR4, UR9, 0x7, URZ, 0xc0, !UPT ;  /* 0x0000000709047892 */ /* 0x000fe4000f8ec0ff */
[----:B------:R-:W-:Y:S02]  /*07d0*/  ULOP3.LUT UP1, URZ, UR9, 0x3, URZ, 0xc0, !UPT ;  /* 0x0000000309ff7892 */ /* 0x000fe4000f82c0ff */
[----:B------:R-:W-:-:S04]  /*07e0*/  UIADD3 UR4, UPT, UPT, UR4, -0x1, URZ ;  /* 0xffffffff04047890 */ /* 0x000fc8000fffe0ff */
[----:B------:R-:W-:-:S09]  /*07f0*/  UISETP.GE.U32.AND UP0, UPT, UR4, 0x3, UPT ;  /* 0x000000030400788c */ /* 0x000fd2000bf06070 */
[----:B------:R-:W-:Y:S05]  /*0800*/  BRA.U !UP0, `(.L_x_31) ;  /* 0x0000000108387547 */ /* 0x000fea000b800000 */
        /* <DEDUP_REMOVED lines=14> */
.L_x_31:
        /* <DEDUP_REMOVED lines=12> */
.L_x_32:
[----:B------:R-:W-:Y:S05]  /*09b0*/  BRA.U !UP1, `(.L_x_30) ;  /* 0x0000000109107547 */ /* 0x000fea000b800000 */
[----:B0-----:R-:W-:-:S06]  /*09c0*/  IMAD.WIDE.U32 R8, R13, 0x4, R8 ;  /* 0x000000040d087825 */ /* 0x001fcc00078e0008 */
[----:B------:R-:W2:Y:S02]  /*09d0*/  LD.E R9, desc[UR10][R8.64] ;  /* 0x0000000a08097980 */ /* 0x000ea4000c101900 */
[----:B--2--5:R-:W-:-:S13]  /*09e0*/  FSETP.GEU.AND P1, PT, R9, R6, PT ;  /* 0x000000060900720b */ /* 0x024fda0003f2e000 */
[----:B------:R-:W-:-:S07]  /*09f0*/  @!P1 IMAD.MOV.U32 R6, RZ, RZ, R9 ;  /* 0x000000ffff069224 */ /* 0x000fce00078e0009 */
.L_x_30:
[----:B------:R-:W-:Y:S01]  /*0a00*/  UIADD3 UR8, UPT, UPT, UR8, -0x2, URZ ;  /* 0xfffffffe08087890 */ /* 0x000fe2000fffe0ff */
[----:B0-----:R-:W-:-:S03]  /*0a10*/  IMAD.MOV.U32 R8, RZ, RZ, 0x1 ;  /* 0x00000001ff087424 */ /* 0x001fc600078e00ff */
[----:B------:R-:W-:-:S09]  /*0a20*/  UISETP.GE.U32.AND UP0, UPT, UR8, 0x3, UPT ;  /* 0x000000030800788c */ /* 0x000fd2000bf06070 */
[----:B------:R-:W-:Y:S05]  /*0a30*/  BRA.U !UP0, `(.L_x_33) ;  /* 0x0000000508847547 */ /* 0x000fea000b800000 */
[----:B------:R-:W-:-:S07]  /*0a40*/  IMAD.MOV.U32 R8, RZ, RZ, 0x1 ;  /* 0x00000001ff087424 */ /* 0x000fce00078e00ff */
.L_x_34:
[----:B------:R-:W2:Y:S04]  /*0a50*/  LDG.E.64 R10, desc[UR10][R4.64+0xe0] ;  /* 0x0000e00a040a7981 */ /* 0x000ea8000c1e1b00 */
[----:B------:R-:W3:Y:S01]  /*0a60*/  LDG.E.64 R14, desc[UR10][R2.64+0xe0] ;  /* 0x0000e00a020e7981 */ /* 0x000ee2000c1e1b00 */
[----:B--2---:R-:W-:-:S05]  /*0a70*/  IMAD.WIDE.U32 R10, R7, 0x8, R10 ;  /* 0x00000008070a7825 */ /* 0x004fca00078e000a */
[----:B0-----:R-:W2:Y:S01]  /*0a80*/  LD.E.64 R12, desc[UR10][R10.64+0x8] ;  /* 0x0000080a0a0c7980 */ /* 0x001ea2000c101b00 */
[----:B---3--:R-:W-:-:S06]  /*0a90*/  IMAD.WIDE.U32 R16, R7, 0x8, R14 ;  /* 0x0000000807107825 */ /* 0x008fcc00078e000e */
[----:B------:R-:W3:Y:S01]  /*0aa0*/  LD.E.64 R16, desc[UR10][R16.64] ;  /* 0x0000000a10107980 */ /* 0x000ee2000c101b00 */
[----:B--2---:R-:W-:-:S03]  /*0ab0*/  IMAD.WIDE.U32 R14, R8, 0x4, R12 ;  /* 0x00000004080e7825 */ /* 0x004fc600078e000c */
        /* <DEDUP_REMOVED lines=17> */
[----:B------:R-:W3:Y:S01]  /*0bd0*/  LDG.E.64 R16, desc[UR10][R2.64+0xe0] ;  /* 0x0000e00a02107981 */ /* 0x000ee2000c1e1b00 */
[----:B--2---:R-:W-:-:S05]  /*0be0*/  IMAD.WIDE.U32 R10, R7, 0x8, R10 ;  /* 0x00000008070a7825 */ /* 0x004fca00078e000a */
[----:B------:R-:W2:Y:S01]  /*0bf0*/  LD.E.64 R14, desc[UR10][R10.64+0x8] ;  /* 0x0000080a0a0e7980 */ /* 0x000ea2000c101b00 */
[----:B---3--:R-:W-:-:S03]  /*0c00*/  IMAD.WIDE.U32 R16, R7, 0x8, R16 ;  /* 0x0000000807107825 */ /* 0x008fc600078e0010 */
[----:B0-----:R-:W3:Y:S04]  /*0c10*/  LD.E.64 R12, desc[UR10][R10.64] ;  /* 0x0000000a0a0c7980 */ /* 0x001ee8000c101b00 */
[----:B------:R-:W4:Y:S01]  /*0c20*/  LD.E.64 R16, desc[UR10][R16.64] ;  /* 0x0000000a10107980 */ /* 0x000f22000c101b00 */
[----:B--2---:R-:W-:-:S05]  /*0c30*/  IMAD.WIDE.U32 R14, R8, 0x4, R14 ;  /* 0x00000004080e7825 */ /* 0x004fca00078e000e */
[----:B------:R-:W2:Y:S04]  /*0c40*/  LD.E R9, desc[UR10][R14.64+0x4] ;  /* 0x0000040a0e097980 */ /* 0x000ea8000c101900 */
[----:B------:R-:W2:Y:S04]  /*0c50*/  LD.E R20, desc[UR10][R14.64] ;  /* 0x0000000a0e147980 */ /* 0x000ea8000c101900 */
[----:B------:R-:W2:Y:S01]  /*0c60*/  LD.E R22, desc[UR10][R14.64+0x8] ;  /* 0x0000080a0e167980 */ /* 0x000ea2000c101900 */
[----:B----4-:R-:W-:-:S06]  /*0c70*/  IMAD.WIDE.U32 R18, R8, 0x4, R16 ;  /* 0x0000000408127825 */ /* 0x010fcc00078e0010 */
[----:B------:R-:W4:Y:S01]  /*0c80*/  LD.E R18, desc[UR10][R18.64+0x4] ;  /* 0x0000040a12127980 */ /* 0x000f22000c101900 */
[----:B---3--:R-:W-:Y:S01]  /*0c90*/  IMAD.WIDE.U32 R12, R8, 0x4, R12 ;  /* 0x00000004080c7825 */ /* 0x008fe200078e000c */
[----:B--2---:R-:W-:-:S04]  /*0ca0*/  FSETP.GEU.AND P1, PT, R20, R9, PT ;  /* 0x000000091400720b */ /* 0x004fc80003f2e000 */
[----:B------:R-:W-:-:S04]  /*0cb0*/  FSEL R9, R20, R9, !P1 ;  /* 0x0000000914097208 */ /* 0x000fc80004800000 */
[----:B------:R-:W-:-:S04]  /*0cc0*/  FSETP.GEU.AND P1, PT, R22, R9, PT ;  /* 0x000000091600720b */ /* 0x000fc80003f2e000 */
[----:B------:R-:W-:-:S04]  /*0cd0*/  FSEL R9, R22, R9, !P1 ;  /* 0x0000000916097208 */ /* 0x000fc80004800000 */
[----:B------:R-:W-:-:S04]  /*0ce0*/  FSETP.GEU.AND P1, PT, R6, R9, PT ;  /* 0x000000090600720b */ /* 0x000fc80003f2e000 */
[----:B------:R-:W-:-:S05]  /*0cf0*/  FSEL R9, R6, R9, !P1 ;  /* 0x0000000906097208 */ /* 0x000fca0004800000 */
[----:B----4-:R-:W-:-:S04]  /*0d00*/  FADD R9, R9, R18 ;  /* 0x0000001209097221 */ /* 0x010fc80000000000 */
        /* <DEDUP_REMOVED lines=30> */
[----:B0-----:R0:W3:Y:S04]  /*0ef0*/  LD.E.64 R12, desc[UR10][R10.64] ;  /* 0x0000000a0a0c7980 */ /* 0x0010e8000c101b00 */
[----:B------:R-:W4:Y:S01]  /*0f00*/  LD.E.64 R16, desc[UR10][R16.64] ;  /* 0x0000000a10107980 */ /* 0x000f22000c101b00 */
[----:B--2---:R-:W-:-:S05]  /*0f10*/  IMAD.WIDE.U32 R14, R8, 0x4, R14 ;  /* 0x00000004080e7825 */ /* 0x004fca00078e000e */
[----:B------:R-:W2:Y:S04]  /*0f20*/  LD.E R9, desc[UR10][R14.64+0xc] ;  /* 0x00000c0a0e097980 */ /* 0x000ea8000c101900 */
[----:B------:R-:W2:Y:S04]  /*0f30*/  LD.E R20, desc[UR10][R14.64+0x8] ;  /* 0x0000080a0e147980 */ /* 0x000ea8000c101900 */
[----:B------:R-:W2:Y:S01]  /*0f40*/  LD.E R22, desc[UR10][R14.64+0x10] ;  /* 0x0000100a0e167980 */ /* 0x000ea2000c101900 */
[----:B----4-:R-:W-:-:S06]  /*0f50*/  IMAD.WIDE.U32 R18, R8, 0x4, R16 ;  /* 0x0000000408127825 */ /* 0x010fcc00078e0010 */
[----:B------:R-:W4:Y:S01]  /*0f60*/  LD.E R18, desc[UR10][R18.64+0xc] ;  /* 0x00000c0a12127980 */ /* 0x000f22000c101900 */
[C---:B0-----:R-:W-:Y:S02]  /*0f70*/  VIADD R10, R8.reuse, 0x3 ;  /* 0x00000003080a7836 */ /* 0x041fe40000000000 */
[----:B---3--:R-:W-:-:S04]  /*0f80*/  IMAD.WIDE.U32 R12, R8, 0x4, R12 ;  /* 0x00000004080c7825 */ /* 0x008fc800078e000c */
        /* <DEDUP_REMOVED lines=8> */
[----:B----4-:R-:W-:-:S04]  /*1010*/  FADD R9, R9, R18 ;  /* 0x0000001209097221 */ /* 0x010fc80000000000 */
[----:B------:R-:W-:-:S05]  /*1020*/  FADD R9, R9, -R6 ;  /* 0x8000000609097221 */ /* 0x000fca0000000000 */
[----:B------:R0:W-:Y:S01]  /*1030*/  ST.E desc[UR10][R12.64+0xc], R9 ;  /* 0x00000c090c007985 */ /* 0x0001e2000c10190a */
[----:B------:R-:W-:Y:S05]  /*1040*/  @P1 BRA `(.L_x_34) ;  /* 0xfffffff800801947 */ /* 0x000fea000383ffff */
.L_x_33:
[----:B------:R-:W-:-:S09]  /*1050*/  ULOP3.LUT UP0, URZ, UR9, 0x3, URZ, 0xc0, !UPT ;  /* 0x0000000309ff7892 */ /* 0x000fd2000f80c0ff */
[----:B------:R-:W-:Y:S05]  /*1060*/  BRA.U !UP0, `(.L_x_35) ;  /* 0x0000000508347547 */ /* 0x000fea000b800000 */
[----:B------:R-:W-:Y:S02]  /*1070*/  UISETP.NE.AND UP0, UPT, UR6, URZ, UPT ;  /* 0x000000ff0600728c */ /* 0x000fe4000bf05270 */
[----:B------:R-:W-:-:S07]  /*1080*/  UISETP.NE.AND UP1, UPT, UR5, URZ, UPT ;  /* 0x000000ff0500728c */ /* 0x000fce000bf25270 */
[----:B------:R-:W-:Y:S05]  /*1090*/  BRA.U !UP0, `(.L_x_36) ;  /* 0x0000000108c47547 */ /* 0x000fea000b800000 */
[----:B------:R-:W2:Y:S04]  /*10a0*/  LDG.E.64 R10, desc[UR10][R4.64+0xe0] ;  /* 0x0000e00a040a7981 */ /* 0x000ea8000c1e1b00 */
[----:B------:R-:W3:Y:S01]  /*10b0*/  LDG.E.64 R14, desc[UR10][R2.64+0xe0] ;  /* 0x0000e00a020e7981 */ /* 0x000ee2000c1e1b00 */
[----:B--2---:R-:W-:-:S05]  /*10c0*/  IMAD.WIDE.U32 R10, R7, 0x8, R10 ;  /* 0x00000008070a7825 */ /* 0x004fca00078e000a */
[----:B0-----:R-:W2:Y:S01]  /*10d0*/  LD.E.64 R12, desc[UR10][R10.64+0x8] ;  /* 0x0000080a0a0c7980 */ /* 0x001ea2000c101b00 */
[----:B---3--:R-:W-:-:S06]  /*10e0*/  IMAD.WIDE.U32 R18, R7, 0x8, R14 ;  /* 0x0000000807127825 */ /* 0x008fcc00078e000e */
[----:B------:R-:W3:Y:S01]  /*10f0*/  LD.E.64 R18, desc[UR10][R18.64] ;  /* 0x0000000a12127980 */ /* 0x000ee2000c101b00 */
[----:B--2---:R-:W-:-:S04]  /*1100*/  IMAD.WIDE R16, R8, 0x4, R12 ;  /* 0x0000000408107825 */ /* 0x004fc800078e020c */
[C---:B------:R-:W-:Y:S02]  /*1110*/  IMAD.WIDE.U32 R14, R8.reuse, 0x4, R12 ;  /* 0x00000004080e7825 */ /* 0x040fe400078e000c */
[----:B------:R-:W2:Y:S04]  /*1120*/  LD.E R16, desc[UR10][R16.64+-0x4] ;  /* 0xfffffc0a10107980 */ /* 0x000ea8000c101900 */
[----:B------:R-:W2:Y:S04]  /*1130*/  LD.E R9, desc[UR10][R14.64] ;  /* 0x0000000a0e097980 */ /* 0x000ea8000c101900 */
[----:B------:R-:W4:Y:S01]  /*1140*/  LD.E R22, desc[UR10][R14.64+0x4] ;  /* 0x0000040a0e167980 */ /* 0x000f22000c101900 */
[----:B---3--:R-:W-:-:S03]  /*1150*/  IMAD.WIDE.U32 R20, R8, 0x4, R18 ;  /* 0x0000000408147825 */ /* 0x008fc600078e0012 */
[----:B------:R-:W3:Y:S04]  /*1160*/  LD.E.64 R12, desc[UR10][R10.64] ;  /* 0x0000000a0a0c7980 */ /* 0x000ee8000c101b00 */
[----:B------:R-:W3:Y:S01]  /*1170*/  LD.E R20, desc[UR10][R20.64] ;  /* 0x0000000a14147980 */ /* 0x000ee2000c101900 */
[----:B--2---:R-:W-:-:S04]  /*1180*/  FSETP.GEU.AND P1, PT, R16, R9, PT ;  /* 0x000000091000720b */ /* 0x004fc80003f2e000 */
[----:B------:R-:W-:-:S04]  /*1190*/  FSEL R9, R16, R9, !P1 ;  /* 0x0000000910097208 */ /* 0x000fc80004800000 */
[----:B----4-:R-:W-:-:S04]  /*11a0*/  FSETP.GEU.AND P1, PT, R22, R9, PT ;  /* 0x000000091600720b */ /* 0x010fc80003f2e000 */
[----:B------:R-:W-:-:S04]  /*11b0*/  FSEL R9, R22, R9, !P1 ;  /* 0x0000000916097208 */ /* 0x000fc80004800000 */
[----:B-----5:R-:W-:-:S04]  /*11c0*/  FSETP.GEU.AND P1, PT, R6, R9, PT ;  /* 0x000000090600720b */ /* 0x020fc80003f2e000 */
[----:B------:R-:W-:Y:S01]  /*11d0*/  FSEL R9, R6, R9, !P1 ;  /* 0x0000000906097208 */ /* 0x000fe20004800000 */
[----:B---3--:R-:W-:-:S04]  /*11e0*/  IMAD.WIDE.U32 R12, R8, 0x4, R12 ;  /* 0x00000004080c7825 */ /* 0x008fc800078e000c */
[----:B------:R-:W-:-:S04]  /*11f0*/  FADD R9, R9, R20 ;  /* 0x0000001409097221 */ /* 0x000fc80000000000 */
        /* <DEDUP_REMOVED lines=9> */
[----:B--2---:R-:W-:-:S04]  /*1290*/  IMAD.WIDE R16, R8, 0x4, R14 ;  /* 0x0000000408107825 */ /* 0x004fc800078e020e */
[C---:B------:R-:W-:Y:S02]  /*12a0*/  IMAD.WIDE.U32 R14, R8.reuse, 0x4, R14 ;  /* 0x00000004080e7825 */ /* 0x040fe400078e000e */
[----:B------:R-:W2:Y:S04]  /*12b0*/  LD.E R17, desc[UR10][R16.64] ;  /* 0x0000000a10117980 */ /* 0x000ea8000c101900 */
[----:B------:R-:W2:Y:S04]  /*12c0*/  LD.E R22, desc[UR10][R14.64+0x4] ;  /* 0x0000040a0e167980 */ /* 0x000ea8000c101900 */
[----:B------:R-:W2:Y:S01]  /*12d0*/  LD.E R9, desc[UR10][R14.64+0x8] ;  /* 0x0000080a0e097980 */ /* 0x000ea2000c101900 */
[----:B----4-:R-:W-:-:S06]  /*12e0*/  IMAD.WIDE.U32 R20, R8, 0x4, R18 ;  /* 0x0000000408147825 */ /* 0x010fcc00078e0012 */
[----:B------:R-:W4:Y:S01]  /*12f0*/  LD.E R20, desc[UR10][R20.64+0x4] ;  /* 0x0000040a14147980 */ /* 0x000f22000c101900 */
[----:B---3--:R-:W-:-:S04]  /*1300*/  IMAD.WIDE.U32 R12, R8, 0x4, R12 ;  /* 0x00000004080c7825 */ /* 0x008fc800078e000c */
[----:B------:R-:W-:Y:S01]  /*1310*/  VIADD R8, R8, 0x2 ;  /* 0x0000000208087836 */ /* 0x000fe20000000000 */
        /* <DEDUP_REMOVED lines=8> */
[----:B------:R1:W-:Y:S02]  /*13a0*/  ST.E desc[UR10][R12.64+0x4], R9 ;  /* 0x000004090c007985 */ /* 0x0003e4000c10190a */
.L_x_36:
[----:B------:R-:W-:Y:S05]  /*13b0*/  BRA.U !UP1, `(.L_x_35) ;  /* 0x0000000109607547 */ /* 0x000fea000b800000 */
[----:B------:R-:W2:Y:S04]  /*13c0*/  LDG.E.64 R10, desc[UR10][R4.64+0xe0] ;  /* 0x0000e00a040a7981 */ /* 0x000ea8000c1e1b00 */
[----:B------:R-:W3:Y:S01]  /*13d0*/  LDG.E.64 R14, desc[UR10][R2.64+0xe0] ;  /* 0x0000e00a020e7981 */ /* 0x000ee2000c1e1b00 */
[----:B--2---:R-:W-:-:S05]  /*13e0*/  IMAD.WIDE.U32 R10, R7, 0x8, R10 ;  /* 0x00000008070a7825 */ /* 0x004fca00078e000a */
[----:B01----:R-:W2:Y:S01]  /*13f0*/  LD.E.64 R12, desc[UR10][R10.64+0x8] ;  /* 0x0000080a0a0c7980 */ /* 0x003ea2000c101b00 */
[----:B---3--:R-:W-:-:S03]  /*1400*/  IMAD.WIDE.U32 R16, R7, 0x8, R14 ;  /* 0x0000000807107825 */ /* 0x008fc600078e000e */
[----:B------:R-:W3:Y:S04]  /*1410*/  LD.E.64 R20, desc[UR10][R10.64] ;  /* 0x0000000a0a147980 */ /* 0x000ee8000c101b00 */
        /* <DEDUP_REMOVED lines=13> */
[----:B-----5:R-:W-:-:S04]  /*14f0*/  FSETP.GEU.AND P1, PT, R6, R9, PT ;  /* 0x000000090600720b */ /* 0x020fc80003f2e000 */
[----:B------:R-:W-:-:S05]  /*1500*/  FSEL R9, R6, R9, !P1 ;  /* 0x0000000906097208 */ /* 0x000fca0004800000 */
[----:B----4-:R-:W-:-:S04]  /*1510*/  FADD R9, R9, R18 ;  /* 0x0000001209097221 */ /* 0x010fc80000000000 */
[----:B------:R-:W-:-:S05]  /*1520*/  FADD R9, R9, -R6 ;  /* 0x8000000609097221 */ /* 0x000fca0000000000 */
[----:B------:R2:W-:Y:S02]  /*1530*/  ST.E desc[UR10][R20.64], R9 ;  /* 0x0000000914007985 */ /* 0x0005e4000c10190a */
.L_x_35:
[----:B------:R-:W-:Y:S05]  /*1540*/  @P0 BRA `(.L_x_37) ;  /* 0xffffffec00140947 */ /* 0x000fea000383ffff */
.L_x_26:
[----:B------:R-:W-:Y:S06]  /*1550*/  BAR.SYNC.DEFER_BLOCKING 0x0 ;  /* 0x0000000000007b1d */ /* 0x000fec0000010000 */
[----:B------:R-:W-:Y:S05]  /*1560*/  EXIT ;  /* 0x000000000000794d */ /* 0x000fea0003800000 */
.L_x_38:
        /* <DEDUP_REMOVED lines=9> */
.L_x_54:


//--------------------- .text._Z15AggreKeral_leftPPPfS1_ii --------------------------
	.section	.text._Z15AggreKeral_leftPPPfS1_ii,"ax",@progbits
	.align	128
        .global         _Z15AggreKeral_leftPPPfS1_ii
        .type           _Z15AggreKeral_leftPPPfS1_ii,@function
        .size           _Z15AggreKeral_leftPPPfS1_ii,(.L_x_55 - _Z15AggreKeral_leftPPPfS1_ii)
        .other          _Z15AggreKeral_leftPPPfS1_ii,@"STO_CUDA_ENTRY STV_DEFAULT"
_Z15AggreKeral_leftPPPfS1_ii:
.text._Z15AggreKeral_leftPPPfS1_ii:
[----:B------:R-:W-:Y:S01]  /*0000*/  LDC R1, c[0x0][0x37c] ;  /* 0x0000df00ff017b82 */ /* 0x000fe20000000800 */
[----:B------:R-:W0:Y:S07]  /*0010*/  S2R R9, SR_TID.X ;  /* 0x0000000000097919 */ /* 0x000e2e0000002100 */
[----:B------:R-:W0:Y:S01]  /*0020*/  LDC.64 R2, c[0x0][0x380] ;  /* 0x0000e000ff027b82 */ /* 0x000e220000000a00 */
[----:B------:R-:W1:Y:S01]  /*0030*/  LDCU.64 UR8, c[0x0][0x358] ;  /* 0x00006b00ff0877ac */ /* 0x000e620008000a00 */
[----:B------:R-:W2:Y:S06]  /*0040*/  LDCU.64 UR4, c[0x0][0x390] ;  /* 0x00007200ff0477ac */ /* 0x000eac0008000a00 */
[----:B------:R-:W3:Y:S01]  /*0050*/  LDC.64 R4, c[0x0][0x388] ;  /* 0x0000e200ff047b82 */ /* 0x000ee20000000a00 */
[----:B0-----:R-:W-:-:S05]  /*0060*/  IMAD.WIDE.U32 R2, R9, 0x8, R2 ;  /* 0x0000000809027825 */ /* 0x001fca00078e0002 */
[----:B-1----:R-:W4:Y:S01]  /*0070*/  LDG.E.64 R6, desc[UR8][R2.64+0xe0] ;  /* 0x0000e00802067981 */ /* 0x002f22000c1e1b00 */
[----:B---3--:R-:W-:-:S05]  /*0080*/  IMAD.WIDE.U32 R4, R9, 0x8, R4 ;  /* 0x0000000809047825 */ /* 0x008fca00078e0004 */
[----:B------:R-:W3:Y:S04]  /*0090*/  LDG.E.64 R8, desc[UR8][R4.64+0xe0] ;  /* 0x0000e00804087981 */ /* 0x000ee8000c1e1b00 */
[----:B----4-:R-:W3:Y:S01]  /*00a0*/  LD.E.64 R6, desc[UR8][R6.64] ;  /* 0x0000000806067980 */ /* 0x010ee2000c101b00 */
[----:B--2---:R-:W-:-:S04]  /*00b0*/  UISETP.LT.AND UP0, UPT, UR4, UR5, UPT ;  /* 0x000000050400728c */ /* 0x004fc8000bf01270 */
[----:B------:R-:W-:-:S04]  /*00c0*/  USEL UR4, UR4, UR5, UP0 ;  /* 0x0000000504047287 */ /* 0x000fc80008000000 */
[----:B------:R-:W-:Y:S01]  /*00d0*/  UISETP.GE.AND UP0, UPT, UR4, 0x2, UPT ;  /* 0x000000020400788c */ /* 0x000fe2000bf06270 */
[----:B---3--:R0:W-:Y:S01]  /*00e0*/  ST.E.64 desc[UR8][R8.64], R6 ;  /* 0x0000000608007985 */ /* 0x0081e2000c101b08 */
[----:B------:R-:W-:Y:S07]  /*00f0*/  BAR.SYNC.DEFER_BLOCKING 0x0 ;  /* 0x0000000000007b1d */ /* 0x000fee0000010000 */
[----:B------:R-:W-:Y:S05]  /*0100*/  BRA.U !UP0, `(.L_x_39) ;  /* 0x0000001508047547 */ /* 0x000fea000b800000 */
[----:B------:R-:W-:Y:S01]  /*0110*/  UIADD3 UR4, UPT, UPT, UR5, 0x3, URZ ;  /* 0x0000000305047890 */ /* 0x000fe2000fffe0ff */
[----:B------:R-:W-:-:S03]  /*0120*/  IMAD.MOV.U32 R0, RZ, RZ, 0x1 ;  /* 0x00000001ff007424 */ /* 0x000fc600078e00ff */
[----:B------:R-:W-:Y:S02]  /*0130*/  ULOP3.LUT UR5, UR4, 0x3, URZ, 0xc0, !UPT ;  /* 0x0000000304057892 */ /* 0x000fe4000f8ec0ff */
[----:B------:R-:W-:Y:S02]  /*0140*/  ULOP3.LUT UR6, UR4, 0x1, URZ, 0xc0, !UPT ;  /* 0x0000000104067892 */ /* 0x000fe4000f8ec0ff */
[----:B------:R-:W-:-:S12]  /*0150*/  UIADD3 UR5, UPT, UPT, UR5, -0x1, URZ ;  /* 0xffffffff05057890 */ /* 0x000fd8000fffe0ff */
.L_x_50:
[----:B0-2--5:R-:W2:Y:S01]  /*0160*/  LDG.E.64 R6, desc[UR8][R4.64+0xe0] ;  /* 0x0000e00804067981 */ /* 0x025ea2000c1e1b00 */
[----:B------:R-:W0:Y:S01]  /*0170*/  LDCU.64 UR10, c[0x0][0x390] ;  /* 0x00007200ff0a77ac */ /* 0x000e220008000a00 */
[----:B-12---:R-:W-:-:S06]  /*0180*/  IMAD.WIDE.U32 R8, R0, 0x8, R6 ;  /* 0x0000000800087825 */ /* 0x006fcc00078e0006 */
[----:B------:R-:W2:Y:S01]  /*0190*/  LD.E.64 R8, desc[UR8][R8.64+-0x8] ;  /* 0xfffff80808087980 */ /* 0x000ea2000c101b00 */
[----:B0-----:R-:W-:-:S04]  /*01a0*/  UIADD3 UR4, UPT, UPT, UR11, -0x2, URZ ;  /* 0xfffffffe0b047890 */ /* 0x001fc8000fffe0ff */
[----:B------:R-:W-:Y:S01]  /*01b0*/  UISETP.GE.U32.AND UP0, UPT, UR4, 0x7, UPT ;  /* 0x000000070400788c */ /* 0x000fe2000bf06070 */
[----:B------:R-:W-:Y:S02]  /*01c0*/  IMAD.MOV.U32 R7, RZ, RZ, R0 ;  /* 0x000000ffff077224 */ /* 0x000fe400078e0000 */
[----:B------:R-:W-:Y:S01]  /*01d0*/  VIADD R0, R0, 0x1 ;  /* 0x0000000100007836 */ /* 0x000fe20000000000 */
[----:B--2---:R0:W5:Y:S04]  /*01e0*/  LD.E R6, desc[UR8][R8.64] ;  /* 0x0000000808067980 */ /* 0x004168000c101900 */
[----:B------:R-:W-:Y:S01]  /*01f0*/  ISETP.NE.AND P0, PT, R0, UR10, PT ;  /* 0x0000000a00007c0c */ /* 0x000fe2000bf05270 */
        /* <DEDUP_REMOVED lines=37> */
.L_x_42:
        /* <DEDUP_REMOVED lines=46> */
.L_x_41:
[----:B------:R-:W-:-:S07]  /*0730*/  VIADD R13, R12, 0x1 ;  /* 0x000000010c0d7836 */ /* 0x000fce0000000000 */
.L_x_40:
        /* <DEDUP_REMOVED lines=23> */
.L_x_44:
        /* <DEDUP_REMOVED lines=12> */
.L_x_45:
[----:B------:R-:W-:Y:S05]  /*0970*/  BRA.U !UP1, `(.L_x_43) ;  /* 0x0000000109107547 */ /* 0x000fea000b800000 */
[----:B0-----:R-:W-:-:S06]  /*0980*/  IMAD.WIDE.U32 R8, R13, 0x4, R8 ;  /* 0x000000040d087825 */ /* 0x001fcc00078e0008 */
[----:B------:R-:W2:Y:S02]  /*0990*/  LD.E R9, desc[UR8][R8.64] ;  /* 0x0000000808097980 */ /* 0x000ea4000c101900 */
[----:B--2--5:R-:W-:-:S13]  /*09a0*/  FSETP.GEU.AND P1, PT, R9, R6, PT ;  /* 0x000000060900720b */ /* 0x024fda0003f2e000 */
[----:B------:R-:W-:-:S07]  /*09b0*/  @!P1 IMAD.MOV.U32 R6, RZ, RZ, R9 ;  /* 0x000000ffff069224 */ /* 0x000fce00078e0009 */
.L_x_43:
[----:B------:R-:W-:Y:S01]  /*09c0*/  UIADD3 UR7, UPT, UPT, UR7, -0x2, URZ ;  /* 0xfffffffe07077890 */ /* 0x000fe2000fffe0ff */
[----:B0-----:R-:W-:-:S03]  /*09d0*/  IMAD.MOV.U32 R8, RZ, RZ, 0x1 ;  /* 0x00000001ff087424 */ /* 0x001fc600078e00ff */
[----:B------:R-:W-:-:S09]  /*09e0*/  UISETP.GE.U32.AND UP0, UPT, UR7, 0x3, UPT ;  /* 0x000000030700788c */ /* 0x000fd2000bf06070 */
[----:B------:R-:W-:Y:S05]  /*09f0*/  BRA.U !UP0, `(.L_x_46) ;  /* 0x0000000508887547 */ /* 0x000fea000b800000 */
[----:B------:R-:W-:-:S07]  /*0a00*/  IMAD.MOV.U32 R8, RZ, RZ, 0x1 ;  /* 0x00000001ff087424 */ /* 0x000fce00078e00ff */
.L_x_47:
        /* <DEDUP_REMOVED lines=82> */
[----:B------:R-:W-:Y:S01]  /*0f30*/  ULOP3.LUT UR4, UR10, 0xfffffffc, URZ, 0xc0, !UPT ;  /* 0xfffffffc0a047892 */ /* 0x000fe2000f8ec0ff */
        /* <DEDUP_REMOVED lines=14> */
.L_x_46:
        /* <DEDUP_REMOVED lines=54> */
.L_x_49:
        /* <DEDUP_REMOVED lines=25> */
.L_x_48:
[----:B------:R-:W-:Y:S05]  /*1510*/  @P0 BRA `(.L_x_50) ;  /* 0xffffffec00100947 */ /* 0x000fea000383ffff */
.L_x_39:
[----:B------:R-:W-:Y:S06]  /*1520*/  BAR.SYNC.DEFER_BLOCKING 0x0 ;  /* 0x0000000000007b1d */ /* 0x000fec0000010000 */
[----:B------:R-:W-:Y:S05]  /*1530*/  EXIT ;  /* 0x000000000000794d */ /* 0x000fea0003800000 */
.L_x_51:
        /* <DEDUP_REMOVED lines=12> */
.L_x_55:


//--------------------- .nv.shared.reserved.0     --------------------------
	.section	.nv.shared.reserved.0,"aw",@nobits
	.weak		__nv_reservedSMEM_offset_0_alias
	.size		__nv_reservedSMEM_offset_0_alias, 0, 64
	.other		__nv_reservedSMEM_offset_0_alias,@"STO_CUDA_RESERVED_SHARED STV_DEFAULT"
__nv_reservedSMEM_offset_0_alias:
	.zero		0
	.zero		64


//--------------------- .nv.constant0._Z15Aggrekeral_downPPPfS1_ii --------------------------
	.section	.nv.constant0._Z15Aggrekeral_downPPPfS1_ii,"a",@progbits
	.sectionflags	@""
	.align	4
.nv.constant0._Z15Aggrekeral_downPPPfS1_ii:
	.zero		920


//--------------------- .nv.constant0._Z14Aggrekeral_topPPPfS1_ii --------------------------
	.section	.nv.constant0._Z14Aggrekeral_topPPPfS1_ii,"a",@progbits
	.sectionflags	@""
	.align	4
.nv.constant0._Z14Aggrekeral_topPPPfS1_ii:
	.zero		920


//--------------------- .nv.constant0._Z16AggreKeral_rightPPPfS1_ii --------------------------
	.section	.nv.constant0._Z16AggreKeral_rightPPPfS1_ii,"a",@progbits
	.sectionflags	@""
	.align	4
.nv.constant0._Z16AggreKeral_rightPPPfS1_ii:
	.zero		920


//--------------------- .nv.constant0._Z15AggreKeral_leftPPPfS1_ii --------------------------
	.section	.nv.constant0._Z15AggreKeral_leftPPPfS1_ii,"a",@progbits
	.sectionflags	@""
	.align	4
.nv.constant0._Z15AggreKeral_leftPPPfS1_ii:
	.zero		920


//--------------------- SYMBOLS --------------------------

	.type		.nv.reservedSmem.offset0,@object
	.size		.nv.reservedSmem.offset0,0x4
